//
// Generated by NVIDIA NVVM Compiler
//
// Compiler Build ID: CL-36424714
// Cuda compilation tools, release 13.0, V13.0.88
// Based on NVVM 20.0.0
//

.version 9.0
.target sm_100
.address_size 64

	// .globl	_Z17esmm_shmem_multi2iiiiPKfS0_Pf
.extern .shared .align 16 .b8 sArea[];

.visible .entry _Z17esmm_shmem_multi2iiiiPKfS0_Pf(
	.param .u32 _Z17esmm_shmem_multi2iiiiPKfS0_Pf_param_0,
	.param .u32 _Z17esmm_shmem_multi2iiiiPKfS0_Pf_param_1,
	.param .u32 _Z17esmm_shmem_multi2iiiiPKfS0_Pf_param_2,
	.param .u32 _Z17esmm_shmem_multi2iiiiPKfS0_Pf_param_3,
	.param .u64 .ptr .align 1 _Z17esmm_shmem_multi2iiiiPKfS0_Pf_param_4,
	.param .u64 .ptr .align 1 _Z17esmm_shmem_multi2iiiiPKfS0_Pf_param_5,
	.param .u64 .ptr .align 1 _Z17esmm_shmem_multi2iiiiPKfS0_Pf_param_6
)
{
	.local .align 16 .b8 	__local_depot0[32];
	.reg .b64 	%SP;
	.reg .b64 	%SPL;
	.reg .pred 	%p<29>;
	.reg .b32 	%r<207>;
	.reg .b32 	%f<126>;
	.reg .b64 	%rd<104>;

	mov.u64 	%SPL, __local_depot0;
	ld.param.u32 	%r60, [_Z17esmm_shmem_multi2iiiiPKfS0_Pf_param_1];
	ld.param.u32 	%r61, [_Z17esmm_shmem_multi2iiiiPKfS0_Pf_param_2];
	ld.param.u32 	%r62, [_Z17esmm_shmem_multi2iiiiPKfS0_Pf_param_3];
	ld.param.u64 	%rd12, [_Z17esmm_shmem_multi2iiiiPKfS0_Pf_param_4];
	ld.param.u64 	%rd13, [_Z17esmm_shmem_multi2iiiiPKfS0_Pf_param_5];
	ld.param.u64 	%rd14, [_Z17esmm_shmem_multi2iiiiPKfS0_Pf_param_6];
	cvta.to.global.u64 	%rd1, %rd13;
	cvta.to.global.u64 	%rd2, %rd12;
	cvta.to.global.u64 	%rd3, %rd14;
	add.u64 	%rd4, %SPL, 0;
	mov.u32 	%r63, %ctaid.x;
	mul.lo.s32 	%r1, %r62, %r63;
	mov.u32 	%r64, %ctaid.y;
	mov.u32 	%r65, %tid.x;
	rem.u32 	%r66, %r65, %r62;
	mad.lo.s32 	%r2, %r62, %r64, %r66;
	rem.s32 	%r3, %r2, %r62;
	mov.f32 	%f14, 0f00000000;
	st.local.v4.f32 	[%rd4], {%f14, %f14, %f14, %f14};
	st.local.v4.f32 	[%rd4+16], {%f14, %f14, %f14, %f14};
	setp.lt.s32 	%p1, %r61, 1;
	@%p1 bra 	$L__BB0_29;
	mul.lo.s32 	%r68, %r62, %r62;
	shl.b32 	%r10, %r68, 2;
	mov.u32 	%r69, sArea;
	add.s32 	%r4, %r69, %r10;
	add.s32 	%r5, %r62, -1;
	and.b32  	%r6, %r62, 7;
	and.b32  	%r7, %r62, 3;
	and.b32  	%r8, %r62, 2147483640;
	and.b32  	%r9, %r62, 1;
	shl.b32 	%r11, %r61, 3;
	shl.b32 	%r12, %r62, 2;
	mov.b32 	%r187, 0;
	mul.wide.u32 	%rd52, %r61, 4;
	mul.wide.s32 	%rd54, %r60, 4;
$L__BB0_2:
	setp.lt.s32 	%p2, %r62, 1;
	@%p2 bra 	$L__BB0_14;
	setp.lt.u32 	%p3, %r5, 7;
	mov.b32 	%r193, 0;
	@%p3 bra 	$L__BB0_6;
	and.b32  	%r72, %r62, 2147483640;
	neg.s32 	%r190, %r72;
	shl.b32 	%r73, %r3, 2;
	mov.u32 	%r74, sArea;
	add.s32 	%r189, %r74, %r73;
	mad.lo.s32 	%r75, %r1, %r61, %r3;
	add.s32 	%r188, %r75, %r187;
	mov.b32 	%r191, 0;
$L__BB0_5:
	.pragma "nounroll";
	mul.wide.s32 	%rd16, %r188, 4;
	add.s64 	%rd17, %rd2, %rd16;
	ld.global.f32 	%f15, [%rd17];
	st.shared.f32 	[%r189], %f15;
	add.s32 	%r76, %r191, %r187;
	mad.lo.s32 	%r77, %r76, %r60, %r2;
	mul.wide.s32 	%rd18, %r77, 4;
	add.s64 	%rd19, %rd1, %rd18;
	ld.global.f32 	%f16, [%rd19];
	add.s32 	%r78, %r189, %r10;
	st.shared.f32 	[%r78], %f16;
	mul.wide.u32 	%rd20, %r61, 4;
	add.s64 	%rd21, %rd17, %rd20;
	ld.global.f32 	%f17, [%rd21];
	add.s32 	%r79, %r189, %r12;
	st.shared.f32 	[%r79], %f17;
	mul.wide.s32 	%rd22, %r60, 4;
	add.s64 	%rd23, %rd19, %rd22;
	ld.global.f32 	%f18, [%rd23];
	add.s32 	%r80, %r78, %r12;
	st.shared.f32 	[%r80], %f18;
	add.s64 	%rd24, %rd21, %rd20;
	ld.global.f32 	%f19, [%rd24];
	add.s32 	%r81, %r79, %r12;
	st.shared.f32 	[%r81], %f19;
	add.s64 	%rd25, %rd23, %rd22;
	ld.global.f32 	%f20, [%rd25];
	add.s32 	%r82, %r80, %r12;
	st.shared.f32 	[%r82], %f20;
	add.s64 	%rd26, %rd24, %rd20;
	ld.global.f32 	%f21, [%rd26];
	add.s32 	%r83, %r81, %r12;
	st.shared.f32 	[%r83], %f21;
	add.s64 	%rd27, %rd25, %rd22;
	ld.global.f32 	%f22, [%rd27];
	add.s32 	%r84, %r82, %r12;
	st.shared.f32 	[%r84], %f22;
	add.s64 	%rd28, %rd26, %rd20;
	ld.global.f32 	%f23, [%rd28];
	add.s32 	%r85, %r83, %r12;
	st.shared.f32 	[%r85], %f23;
	add.s64 	%rd29, %rd27, %rd22;
	ld.global.f32 	%f24, [%rd29];
	add.s32 	%r86, %r84, %r12;
	st.shared.f32 	[%r86], %f24;
	add.s64 	%rd30, %rd28, %rd20;
	ld.global.f32 	%f25, [%rd30];
	add.s32 	%r87, %r85, %r12;
	st.shared.f32 	[%r87], %f25;
	add.s64 	%rd31, %rd29, %rd22;
	ld.global.f32 	%f26, [%rd31];
	add.s32 	%r88, %r86, %r12;
	st.shared.f32 	[%r88], %f26;
	add.s64 	%rd32, %rd30, %rd20;
	ld.global.f32 	%f27, [%rd32];
	add.s32 	%r89, %r87, %r12;
	st.shared.f32 	[%r89], %f27;
	add.s64 	%rd33, %rd31, %rd22;
	ld.global.f32 	%f28, [%rd33];
	add.s32 	%r90, %r88, %r12;
	st.shared.f32 	[%r90], %f28;
	add.s64 	%rd34, %rd32, %rd20;
	ld.global.f32 	%f29, [%rd34];
	add.s32 	%r91, %r89, %r12;
	st.shared.f32 	[%r91], %f29;
	add.s64 	%rd35, %rd33, %rd22;
	ld.global.f32 	%f30, [%rd35];
	add.s32 	%r92, %r90, %r12;
	st.shared.f32 	[%r92], %f30;
	add.s32 	%r191, %r191, 8;
	add.s32 	%r190, %r190, 8;
	shl.b32 	%r93, %r62, 5;
	add.s32 	%r189, %r189, %r93;
	add.s32 	%r188, %r188, %r11;
	setp.ne.s32 	%p4, %r190, 0;
	mov.u32 	%r193, %r8;
	@%p4 bra 	$L__BB0_5;
$L__BB0_6:
	setp.eq.s32 	%p5, %r6, 0;
	@%p5 bra 	$L__BB0_14;
	add.s32 	%r94, %r6, -1;
	setp.lt.u32 	%p6, %r94, 3;
	@%p6 bra 	$L__BB0_9;
	add.s32 	%r95, %r193, %r1;
	add.s32 	%r96, %r187, %r3;
	mad.lo.s32 	%r97, %r95, %r61, %r96;
	mul.wide.s32 	%rd36, %r97, 4;
	add.s64 	%rd37, %rd2, %rd36;
	ld.global.f32 	%f31, [%rd37];
	mad.lo.s32 	%r98, %r193, %r62, %r3;
	shl.b32 	%r99, %r98, 2;
	mov.u32 	%r100, sArea;
	add.s32 	%r101, %r100, %r99;
	st.shared.f32 	[%r101], %f31;
	add.s32 	%r102, %r193, %r187;
	mad.lo.s32 	%r103, %r102, %r60, %r2;
	mul.wide.s32 	%rd38, %r103, 4;
	add.s64 	%rd39, %rd1, %rd38;
	ld.global.f32 	%f32, [%rd39];
	add.s32 	%r104, %r4, %r99;
	st.shared.f32 	[%r104], %f32;
	mul.wide.u32 	%rd40, %r61, 4;
	add.s64 	%rd41, %rd37, %rd40;
	ld.global.f32 	%f33, [%rd41];
	add.s32 	%r105, %r101, %r12;
	st.shared.f32 	[%r105], %f33;
	mul.wide.s32 	%rd42, %r60, 4;
	add.s64 	%rd43, %rd39, %rd42;
	ld.global.f32 	%f34, [%rd43];
	add.s32 	%r106, %r104, %r12;
	st.shared.f32 	[%r106], %f34;
	add.s64 	%rd44, %rd41, %rd40;
	ld.global.f32 	%f35, [%rd44];
	add.s32 	%r107, %r105, %r12;
	st.shared.f32 	[%r107], %f35;
	add.s64 	%rd45, %rd43, %rd42;
	ld.global.f32 	%f36, [%rd45];
	add.s32 	%r108, %r106, %r12;
	st.shared.f32 	[%r108], %f36;
	add.s64 	%rd46, %rd44, %rd40;
	ld.global.f32 	%f37, [%rd46];
	add.s32 	%r109, %r107, %r12;
	st.shared.f32 	[%r109], %f37;
	add.s64 	%rd47, %rd45, %rd42;
	ld.global.f32 	%f38, [%rd47];
	add.s32 	%r110, %r108, %r12;
	st.shared.f32 	[%r110], %f38;
	add.s32 	%r193, %r193, 4;
$L__BB0_9:
	setp.eq.s32 	%p7, %r7, 0;
	@%p7 bra 	$L__BB0_14;
	setp.eq.s32 	%p8, %r7, 1;
	@%p8 bra 	$L__BB0_12;
	add.s32 	%r111, %r193, %r1;
	add.s32 	%r112, %r187, %r3;
	mad.lo.s32 	%r113, %r111, %r61, %r112;
	mul.wide.s32 	%rd48, %r113, 4;
	add.s64 	%rd49, %rd2, %rd48;
	ld.global.f32 	%f39, [%rd49];
	mad.lo.s32 	%r114, %r193, %r62, %r3;
	shl.b32 	%r115, %r114, 2;
	mov.u32 	%r116, sArea;
	add.s32 	%r117, %r116, %r115;
	st.shared.f32 	[%r117], %f39;
	add.s32 	%r118, %r193, %r187;
	mad.lo.s32 	%r119, %r118, %r60, %r2;
	mul.wide.s32 	%rd50, %r119, 4;
	add.s64 	%rd51, %rd1, %rd50;
	ld.global.f32 	%f40, [%rd51];
	add.s32 	%r120, %r4, %r115;
	st.shared.f32 	[%r120], %f40;
	add.s64 	%rd53, %rd49, %rd52;
	ld.global.f32 	%f41, [%rd53];
	add.s32 	%r121, %r117, %r12;
	st.shared.f32 	[%r121], %f41;
	add.s64 	%rd55, %rd51, %rd54;
	ld.global.f32 	%f42, [%rd55];
	add.s32 	%r122, %r120, %r12;
	st.shared.f32 	[%r122], %f42;
	add.s32 	%r193, %r193, 2;
$L__BB0_12:
	setp.eq.s32 	%p9, %r9, 0;
	@%p9 bra 	$L__BB0_14;
	add.s32 	%r123, %r193, %r1;
	add.s32 	%r124, %r187, %r3;
	mad.lo.s32 	%r125, %r123, %r61, %r124;
	mul.wide.s32 	%rd56, %r125, 4;
	add.s64 	%rd57, %rd2, %rd56;
	ld.global.f32 	%f43, [%rd57];
	mad.lo.s32 	%r126, %r193, %r62, %r3;
	shl.b32 	%r127, %r126, 2;
	mov.u32 	%r128, sArea;
	add.s32 	%r129, %r128, %r127;
	st.shared.f32 	[%r129], %f43;
	add.s32 	%r130, %r193, %r187;
	mad.lo.s32 	%r131, %r130, %r60, %r2;
	mul.wide.s32 	%rd58, %r131, 4;
	add.s64 	%rd59, %rd1, %rd58;
	ld.global.f32 	%f44, [%rd59];
	add.s32 	%r132, %r4, %r127;
	st.shared.f32 	[%r132], %f44;
$L__BB0_14:
	setp.lt.s32 	%p10, %r62, 1;
	bar.sync 	0;
	@%p10 bra 	$L__BB0_28;
	mov.b32 	%r195, 0;
$L__BB0_16:
	setp.lt.u32 	%p11, %r5, 7;
	mul.lo.s32 	%r34, %r195, %r62;
	mul.wide.u32 	%rd60, %r195, 4;
	add.s64 	%rd6, %rd4, %rd60;
	ld.local.f32 	%f125, [%rd6];
	mov.b32 	%r198, 0;
	@%p11 bra 	$L__BB0_19;
	mov.b32 	%r196, 0;
$L__BB0_18:
	.pragma "nounroll";
	add.s32 	%r136, %r196, %r34;
	shl.b32 	%r137, %r136, 2;
	mov.u32 	%r138, sArea;
	add.s32 	%r139, %r138, %r137;
	ld.shared.f32 	%f46, [%r139];
	mad.lo.s32 	%r140, %r196, %r62, %r3;
	shl.b32 	%r141, %r140, 2;
	add.s32 	%r142, %r4, %r141;
	ld.shared.f32 	%f47, [%r142];
	fma.rn.f32 	%f48, %f46, %f47, %f125;
	ld.shared.f32 	%f49, [%r139+4];
	add.s32 	%r143, %r142, %r12;
	ld.shared.f32 	%f50, [%r143];
	fma.rn.f32 	%f51, %f49, %f50, %f48;
	ld.shared.f32 	%f52, [%r139+8];
	add.s32 	%r144, %r143, %r12;
	ld.shared.f32 	%f53, [%r144];
	fma.rn.f32 	%f54, %f52, %f53, %f51;
	ld.shared.f32 	%f55, [%r139+12];
	add.s32 	%r145, %r144, %r12;
	ld.shared.f32 	%f56, [%r145];
	fma.rn.f32 	%f57, %f55, %f56, %f54;
	ld.shared.f32 	%f58, [%r139+16];
	add.s32 	%r146, %r145, %r12;
	ld.shared.f32 	%f59, [%r146];
	fma.rn.f32 	%f60, %f58, %f59, %f57;
	ld.shared.f32 	%f61, [%r139+20];
	add.s32 	%r147, %r146, %r12;
	ld.shared.f32 	%f62, [%r147];
	fma.rn.f32 	%f63, %f61, %f62, %f60;
	ld.shared.f32 	%f64, [%r139+24];
	add.s32 	%r148, %r147, %r12;
	ld.shared.f32 	%f65, [%r148];
	fma.rn.f32 	%f66, %f64, %f65, %f63;
	ld.shared.f32 	%f67, [%r139+28];
	add.s32 	%r149, %r148, %r12;
	ld.shared.f32 	%f68, [%r149];
	fma.rn.f32 	%f125, %f67, %f68, %f66;
	add.s32 	%r196, %r196, 8;
	setp.ne.s32 	%p12, %r196, %r8;
	mov.u32 	%r198, %r8;
	@%p12 bra 	$L__BB0_18;
$L__BB0_19:
	setp.eq.s32 	%p13, %r6, 0;
	@%p13 bra 	$L__BB0_27;
	add.s32 	%r150, %r6, -1;
	setp.lt.u32 	%p14, %r150, 3;
	@%p14 bra 	$L__BB0_22;
	add.s32 	%r151, %r198, %r34;
	shl.b32 	%r152, %r151, 2;
	mov.u32 	%r153, sArea;
	add.s32 	%r154, %r153, %r152;
	ld.shared.f32 	%f70, [%r154];
	mad.lo.s32 	%r155, %r198, %r62, %r3;
	shl.b32 	%r156, %r155, 2;
	add.s32 	%r157, %r4, %r156;
	ld.shared.f32 	%f71, [%r157];
	fma.rn.f32 	%f72, %f70, %f71, %f125;
	ld.shared.f32 	%f73, [%r154+4];
	add.s32 	%r158, %r157, %r12;
	ld.shared.f32 	%f74, [%r158];
	fma.rn.f32 	%f75, %f73, %f74, %f72;
	ld.shared.f32 	%f76, [%r154+8];
	add.s32 	%r159, %r158, %r12;
	ld.shared.f32 	%f77, [%r159];
	fma.rn.f32 	%f78, %f76, %f77, %f75;
	ld.shared.f32 	%f79, [%r154+12];
	add.s32 	%r160, %r159, %r12;
	ld.shared.f32 	%f80, [%r160];
	fma.rn.f32 	%f125, %f79, %f80, %f78;
	add.s32 	%r198, %r198, 4;
$L__BB0_22:
	setp.eq.s32 	%p15, %r7, 0;
	@%p15 bra 	$L__BB0_27;
	setp.eq.s32 	%p16, %r7, 1;
	@%p16 bra 	$L__BB0_25;
	add.s32 	%r161, %r198, %r34;
	shl.b32 	%r162, %r161, 2;
	mov.u32 	%r163, sArea;
	add.s32 	%r164, %r163, %r162;
	ld.shared.f32 	%f82, [%r164];
	mad.lo.s32 	%r165, %r198, %r62, %r3;
	shl.b32 	%r166, %r165, 2;
	add.s32 	%r167, %r4, %r166;
	ld.shared.f32 	%f83, [%r167];
	fma.rn.f32 	%f84, %f82, %f83, %f125;
	ld.shared.f32 	%f85, [%r164+4];
	add.s32 	%r168, %r167, %r12;
	ld.shared.f32 	%f86, [%r168];
	fma.rn.f32 	%f125, %f85, %f86, %f84;
	add.s32 	%r198, %r198, 2;
$L__BB0_25:
	setp.eq.s32 	%p17, %r9, 0;
	@%p17 bra 	$L__BB0_27;
	add.s32 	%r169, %r198, %r34;
	shl.b32 	%r170, %r169, 2;
	mov.u32 	%r171, sArea;
	add.s32 	%r172, %r171, %r170;
	ld.shared.f32 	%f87, [%r172];
	mad.lo.s32 	%r173, %r198, %r62, %r3;
	shl.b32 	%r174, %r173, 2;
	add.s32 	%r175, %r4, %r174;
	ld.shared.f32 	%f88, [%r175];
	fma.rn.f32 	%f125, %f87, %f88, %f125;
$L__BB0_27:
	st.local.f32 	[%rd6], %f125;
	add.s32 	%r195, %r195, 1;
	setp.ne.s32 	%p18, %r195, %r62;
	@%p18 bra 	$L__BB0_16;
$L__BB0_28:
	bar.sync 	0;
	add.s32 	%r187, %r187, %r62;
	setp.lt.s32 	%p19, %r187, %r61;
	@%p19 bra 	$L__BB0_2;
$L__BB0_29:
	setp.lt.s32 	%p20, %r62, 1;
	@%p20 bra 	$L__BB0_42;
	add.s32 	%r177, %r62, -1;
	and.b32  	%r17, %r62, 15;
	setp.lt.u32 	%p21, %r177, 15;
	mov.b32 	%r202, 0;
	@%p21 bra 	$L__BB0_33;
	and.b32  	%r202, %r62, 2147483632;
	neg.s32 	%r200, %r202;
	add.s64 	%rd102, %rd4, 32;
	mov.b32 	%r201, 0;
	mul.wide.s32 	%rd63, %r60, 4;
$L__BB0_32:
	.pragma "nounroll";
	ld.local.v4.f32 	{%f89, %f90, %f91, %f92}, [%rd102+-32];
	add.s32 	%r179, %r201, %r1;
	mad.lo.s32 	%r180, %r179, %r60, %r2;
	mul.wide.s32 	%rd61, %r180, 4;
	add.s64 	%rd62, %rd3, %rd61;
	st.global.f32 	[%rd62], %f89;
	add.s64 	%rd64, %rd62, %rd63;
	st.global.f32 	[%rd64], %f90;
	add.s64 	%rd65, %rd64, %rd63;
	st.global.f32 	[%rd65], %f91;
	add.s64 	%rd66, %rd65, %rd63;
	st.global.f32 	[%rd66], %f92;
	ld.local.v4.f32 	{%f93, %f94, %f95, %f96}, [%rd102+-16];
	add.s64 	%rd67, %rd66, %rd63;
	st.global.f32 	[%rd67], %f93;
	add.s64 	%rd68, %rd67, %rd63;
	st.global.f32 	[%rd68], %f94;
	add.s64 	%rd69, %rd68, %rd63;
	st.global.f32 	[%rd69], %f95;
	add.s64 	%rd70, %rd69, %rd63;
	st.global.f32 	[%rd70], %f96;
	ld.local.v4.f32 	{%f97, %f98, %f99, %f100}, [%rd102];
	add.s64 	%rd71, %rd70, %rd63;
	st.global.f32 	[%rd71], %f97;
	add.s64 	%rd72, %rd71, %rd63;
	st.global.f32 	[%rd72], %f98;
	add.s64 	%rd73, %rd72, %rd63;
	st.global.f32 	[%rd73], %f99;
	add.s64 	%rd74, %rd73, %rd63;
	st.global.f32 	[%rd74], %f100;
	ld.local.v4.f32 	{%f101, %f102, %f103, %f104}, [%rd102+16];
	add.s64 	%rd75, %rd74, %rd63;
	st.global.f32 	[%rd75], %f101;
	add.s64 	%rd76, %rd75, %rd63;
	st.global.f32 	[%rd76], %f102;
	add.s64 	%rd77, %rd76, %rd63;
	st.global.f32 	[%rd77], %f103;
	add.s64 	%rd78, %rd77, %rd63;
	st.global.f32 	[%rd78], %f104;
	add.s32 	%r201, %r201, 16;
	add.s32 	%r200, %r200, 16;
	add.s64 	%rd102, %rd102, 64;
	setp.ne.s32 	%p22, %r200, 0;
	@%p22 bra 	$L__BB0_32;
$L__BB0_33:
	setp.eq.s32 	%p23, %r17, 0;
	@%p23 bra 	$L__BB0_42;
	and.b32  	%r49, %r62, 7;
	setp.lt.u32 	%p24, %r17, 8;
	@%p24 bra 	$L__BB0_36;
	mul.wide.u32 	%rd79, %r202, 4;
	add.s64 	%rd80, %rd4, %rd79;
	ld.local.f32 	%f105, [%rd80];
	add.s32 	%r181, %r202, %r1;
	mad.lo.s32 	%r182, %r181, %r60, %r2;
	mul.wide.s32 	%rd81, %r182, 4;
	add.s64 	%rd82, %rd3, %rd81;
	st.global.f32 	[%rd82], %f105;
	ld.local.f32 	%f106, [%rd80+4];
	mul.wide.s32 	%rd83, %r60, 4;
	add.s64 	%rd84, %rd82, %rd83;
	st.global.f32 	[%rd84], %f106;
	ld.local.f32 	%f107, [%rd80+8];
	add.s64 	%rd85, %rd84, %rd83;
	st.global.f32 	[%rd85], %f107;
	ld.local.f32 	%f108, [%rd80+12];
	add.s64 	%rd86, %rd85, %rd83;
	st.global.f32 	[%rd86], %f108;
	ld.local.f32 	%f109, [%rd80+16];
	add.s64 	%rd87, %rd86, %rd83;
	st.global.f32 	[%rd87], %f109;
	ld.local.f32 	%f110, [%rd80+20];
	add.s64 	%rd88, %rd87, %rd83;
	st.global.f32 	[%rd88], %f110;
	ld.local.f32 	%f111, [%rd80+24];
	add.s64 	%rd89, %rd88, %rd83;
	st.global.f32 	[%rd89], %f111;
	ld.local.f32 	%f112, [%rd80+28];
	add.s64 	%rd90, %rd89, %rd83;
	st.global.f32 	[%rd90], %f112;
	add.s32 	%r202, %r202, 8;
$L__BB0_36:
	setp.eq.s32 	%p25, %r49, 0;
	@%p25 bra 	$L__BB0_42;
	and.b32  	%r52, %r62, 3;
	setp.lt.u32 	%p26, %r49, 4;
	@%p26 bra 	$L__BB0_39;
	mul.wide.u32 	%rd91, %r202, 4;
	add.s64 	%rd92, %rd4, %rd91;
	ld.local.f32 	%f113, [%rd92];
	add.s32 	%r183, %r202, %r1;
	mad.lo.s32 	%r184, %r183, %r60, %r2;
	mul.wide.s32 	%rd93, %r184, 4;
	add.s64 	%rd94, %rd3, %rd93;
	st.global.f32 	[%rd94], %f113;
	ld.local.f32 	%f114, [%rd92+4];
	mul.wide.s32 	%rd95, %r60, 4;
	add.s64 	%rd96, %rd94, %rd95;
	st.global.f32 	[%rd96], %f114;
	ld.local.f32 	%f115, [%rd92+8];
	add.s64 	%rd97, %rd96, %rd95;
	st.global.f32 	[%rd97], %f115;
	ld.local.f32 	%f116, [%rd92+12];
	add.s64 	%rd98, %rd97, %rd95;
	st.global.f32 	[%rd98], %f116;
	add.s32 	%r202, %r202, 4;
$L__BB0_39:
	setp.eq.s32 	%p27, %r52, 0;
	@%p27 bra 	$L__BB0_42;
	mul.wide.u32 	%rd99, %r202, 4;
	add.s64 	%rd103, %rd4, %rd99;
	neg.s32 	%r205, %r52;
$L__BB0_41:
	.pragma "nounroll";
	ld.local.f32 	%f117, [%rd103];
	add.s32 	%r185, %r202, %r1;
	mad.lo.s32 	%r186, %r185, %r60, %r2;
	mul.wide.s32 	%rd100, %r186, 4;
	add.s64 	%rd101, %rd3, %rd100;
	st.global.f32 	[%rd101], %f117;
	add.s32 	%r202, %r202, 1;
	add.s64 	%rd103, %rd103, 4;
	add.s32 	%r205, %r205, 1;
	setp.ne.s32 	%p28, %r205, 0;
	@%p28 bra 	$L__BB0_41;
$L__BB0_42:
	ret;

}


// ===== COMPILED SASS (sm_100) =====

	.target	sm_100

	.elftype	@"ET_EXEC"


//--------------------- .note.nv.tkinfo           --------------------------
	.section	.note.nv.tkinfo,"",@"SHT_NOTE"
	.sectionflags	@"SHF_NOTE_NV_TKINFO"
	.tkinfo
        /*0018*/ 	.word	0x00000002
        /*0030*/ 	.string	""
        /*0030*/ 	.string	"ptxas"
        /*0030*/ 	.string	"Cuda compilation tools, release 13.0, V13.0.88"
        /*0030*/ 	.string	"Build cuda_13.0.r13.0/compiler.36424714_0"
        /*0030*/ 	.string	"-arch sm_100 -m 64 "



//--------------------- .note.nv.cuinfo           --------------------------
	.section	.note.nv.cuinfo,"",@"SHT_NOTE"
	.sectionflags	@"SHF_NOTE_NV_CUINFO"
        /*0018*/ 	.short	0x0002
        /*001a*/ 	.short	0x0064
        /*001c*/ 	.short	0x0082
	.zero		2


//--------------------- .nv.info                  --------------------------
	.section	.nv.info,"",@"SHT_CUDA_INFO"
	.align	4


	//----- nvinfo : EIATTR_REGCOUNT
	.align		4
        /*0000*/ 	.byte	0x04, 0x2f
        /*0002*/ 	.short	(.L_1 - .L_0)
	.align		4
.L_0:
        /*0004*/ 	.word	index@(_Z17esmm_shmem_multi2iiiiPKfS0_Pf)
        /*0008*/ 	.word	0x00000020


	//----- nvinfo : EIATTR_FRAME_SIZE
	.align		4
.L_1:
        /*000c*/ 	.byte	0x04, 0x11
        /*000e*/ 	.short	(.L_3 - .L_2)
	.align		4
.L_2:
        /*0010*/ 	.word	index@(_Z17esmm_shmem_multi2iiiiPKfS0_Pf)
        /*0014*/ 	.word	0x00000020


	//----- nvinfo : EIATTR_MIN_STACK_SIZE
	.align		4
.L_3:
        /*0018*/ 	.byte	0x04, 0x12
        /*001a*/ 	.short	(.L_5 - .L_4)
	.align		4
.L_4:
        /*001c*/ 	.word	index@(_Z17esmm_shmem_multi2iiiiPKfS0_Pf)
        /*0020*/ 	.word	0x00000020
.L_5:


//--------------------- .nv.compat                --------------------------
	.section	.nv.compat,"",@"SHT_CUDA_COMPAT_INFO"
	.align	4
        /*0000*/ 	.byte	0x02, 0x09, 0x00, 0x00, 0x02, 0x02, 0x01, 0x00, 0x02, 0x05, 0x05, 0x00, 0x03, 0x07, 0x01, 0x01
        /*0010*/ 	.byte	0x02, 0x03, 0x00, 0x00, 0x02, 0x06, 0x01, 0x00, 0x04, 0x0b, 0x08, 0x00, 0x09, 0x00, 0x00, 0x00
        /*0020*/ 	.byte	0x00, 0x00, 0x00, 0x00


//--------------------- .nv.info._Z17esmm_shmem_multi2iiiiPKfS0_Pf --------------------------
	.section	.nv.info._Z17esmm_shmem_multi2iiiiPKfS0_Pf,"",@"SHT_CUDA_INFO"
	.sectionflags	@""
	.align	4


	//----- nvinfo : EIATTR_CUDA_API_VERSION
	.align		4
        /*0000*/ 	.byte	0x04, 0x37
        /*0002*/ 	.short	(.L_7 - .L_6)
.L_6:
        /*0004*/ 	.word	0x00000082


	//----- nvinfo : EIATTR_KPARAM_INFO
	.align		4
.L_7:
        /*0008*/ 	.byte	0x04, 0x17
        /*000a*/ 	.short	(.L_9 - .L_8)
.L_8:
        /*000c*/ 	.word	0x00000000
        /*0010*/ 	.short	0x0006
        /*0012*/ 	.short	0x0020
        /*0014*/ 	.byte	0x00, 0xf5, 0x21, 0x00


	//----- nvinfo : EIATTR_KPARAM_INFO
	.align		4
.L_9:
        /*0018*/ 	.byte	0x04, 0x17
        /*001a*/ 	.short	(.L_11 - .L_10)
.L_10:
        /*001c*/ 	.word	0x00000000
        /*0020*/ 	.short	0x0005
        /*0022*/ 	.short	0x0018
        /*0024*/ 	.byte	0x00, 0xf5, 0x21, 0x00


	//----- nvinfo : EIATTR_KPARAM_INFO
	.align		4
.L_11:
        /*0028*/ 	.byte	0x04, 0x17
        /*002a*/ 	.short	(.L_13 - .L_12)
.L_12:
        /*002c*/ 	.word	0x00000000
        /*0030*/ 	.short	0x0004
        /*0032*/ 	.short	0x0010
        /*0034*/ 	.byte	0x00, 0xf5, 0x21, 0x00


	//----- nvinfo : EIATTR_KPARAM_INFO
	.align		4
.L_13:
        /*0038*/ 	.byte	0x04, 0x17
        /*003a*/ 	.short	(.L_15 - .L_14)
.L_14:
        /*003c*/ 	.word	0x00000000
        /*0040*/ 	.short	0x0003
        /*0042*/ 	.short	0x000c
        /*0044*/ 	.byte	0x00, 0xf0, 0x11, 0x00


	//----- nvinfo : EIATTR_KPARAM_INFO
	.align		4
.L_15:
        /*0048*/ 	.byte	0x04, 0x17
        /*004a*/ 	.short	(.L_17 - .L_16)
.L_16:
        /*004c*/ 	.word	0x00000000
        /*0050*/ 	.short	0x0002
        /*0052*/ 	.short	0x0008
        /*0054*/ 	.byte	0x00, 0xf0, 0x11, 0x00


	//----- nvinfo : EIATTR_KPARAM_INFO
	.align		4
.L_17:
        /*0058*/ 	.byte	0x04, 0x17
        /*005a*/ 	.short	(.L_19 - .L_18)
.L_18:
        /*005c*/ 	.word	0x00000000
        /*0060*/ 	.short	0x0001
        /*0062*/ 	.short	0x0004
        /*0064*/ 	.byte	0x00, 0xf0, 0x11, 0x00


	//----- nvinfo : EIATTR_KPARAM_INFO
	.align		4
.L_19:
        /*0068*/ 	.byte	0x04, 0x17
        /*006a*/ 	.short	(.L_21 - .L_20)
.L_20:
        /*006c*/ 	.word	0x00000000
        /*0070*/ 	.short	0x0000
        /*0072*/ 	.short	0x0000
        /*0074*/ 	.byte	0x00, 0xf0, 0x11, 0x00


	//----- nvinfo : EIATTR_SPARSE_MMA_MASK
	.align		4
.L_21:
        /*0078*/ 	.byte	0x03, 0x50
        /*007a*/ 	.short	0x0000


	//----- nvinfo : EIATTR_MAXREG_COUNT
	.align		4
        /*007c*/ 	.byte	0x03, 0x1b
        /*007e*/ 	.short	0x00ff


	//----- nvinfo : EIATTR_NUM_BARRIERS
	.align		4
        /*0080*/ 	.byte	0x02, 0x4c
        /*0082*/ 	.byte	0x01
	.zero		1


	//----- nvinfo : EIATTR_MERCURY_ISA_VERSION
	.align		4
        /*0084*/ 	.byte	0x03, 0x5f
        /*0086*/ 	.short	0x0101


	//----- nvinfo : EIATTR_VRC_CTA_INIT_COUNT
	.align		4
        /*0088*/ 	.byte	0x02, 0x4a
	.zero		1
	.zero		1


	//----- nvinfo : EIATTR_EXIT_INSTR_OFFSETS
	.align		4
        /*008c*/ 	.byte	0x04, 0x1c
        /*008e*/ 	.short	(.L_23 - .L_22)


	//   ....[0]....
.L_22:
        /*0090*/ 	.word	0x00001820


	//   ....[1]....
        /*0094*/ 	.word	0x00001ba0


	//   ....[2]....
        /*0098*/ 	.word	0x00001dd0


	//   ....[3]....
        /*009c*/ 	.word	0x00001f40


	//   ....[4]....
        /*00a0*/ 	.word	0x00002030


	//----- nvinfo : EIATTR_CBANK_PARAM_SIZE
	.align		4
.L_23:
        /*00a4*/ 	.byte	0x03, 0x19
        /*00a6*/ 	.short	0x0028


	//----- nvinfo : EIATTR_PARAM_CBANK
	.align		4
        /*00a8*/ 	.byte	0x04, 0x0a
        /*00aa*/ 	.short	(.L_25 - .L_24)
	.align		4
.L_24:
        /*00ac*/ 	.word	index@(.nv.constant0._Z17esmm_shmem_multi2iiiiPKfS0_Pf)
        /*00b0*/ 	.short	0x0380
        /*00b2*/ 	.short	0x0028


	//----- nvinfo : EIATTR_SW_WAR
	.align		4
.L_25:
        /*00b4*/ 	.byte	0x04, 0x36
        /*00b6*/ 	.short	(.L_27 - .L_26)
.L_26:
        /*00b8*/ 	.word	0x00000008
.L_27:


//--------------------- .nv.callgraph             --------------------------
	.section	.nv.callgraph,"",@"SHT_CUDA_CALLGRAPH"
	.align	4
	.sectionentsize	8
	.align		4
        /*0000*/ 	.word	0x00000000
	.align		4
        /*0004*/ 	.word	0xffffffff
	.align		4
        /*0008*/ 	.word	0x00000000
	.align		4
        /*000c*/ 	.word	0xfffffffe
	.align		4
        /*0010*/ 	.word	0x00000000
	.align		4
        /*0014*/ 	.word	0xfffffffd
	.align		4
        /*0018*/ 	.word	0x00000000
	.align		4
        /*001c*/ 	.word	0xfffffffc


//--------------------- .text._Z17esmm_shmem_multi2iiiiPKfS0_Pf --------------------------
	.section	.text._Z17esmm_shmem_multi2iiiiPKfS0_Pf,"ax",@progbits
	.align	128
        .global         _Z17esmm_shmem_multi2iiiiPKfS0_Pf
        .type           _Z17esmm_shmem_multi2iiiiPKfS0_Pf,@function
        .size           _Z17esmm_shmem_multi2iiiiPKfS0_Pf,(.L_x_20 - _Z17esmm_shmem_multi2iiiiPKfS0_Pf)
        .other          _Z17esmm_shmem_multi2iiiiPKfS0_Pf,@"STO_CUDA_ENTRY STV_DEFAULT"
_Z17esmm_shmem_multi2iiiiPKfS0_Pf:
.text._Z17esmm_shmem_multi2iiiiPKfS0_Pf:
[----:B------:R-:W0:Y:S08]  /*0000*/  LDC R1, c[0x0][0x37c] ;  /* 0x0000df00ff017b82 */ /* 0x000e300000000800 */
[----:B------:R-:W1:Y:S01]  /*0010*/  LDC R20, c[0x0][0x38c] ;  /* 0x0000e300ff147b82 */ /* 0x000e620000000800 */
[----:B------:R-:W2:Y:S01]  /*0020*/  S2R R5, SR_TID.X ;  /* 0x0000000000057919 */ /* 0x000ea20000002100 */
[----:B------:R-:W3:Y:S01]  /*0030*/  LDCU UR5, c[0x0][0x388] ;  /* 0x00007100ff0577ac */ /* 0x000ee20008000800 */
[----:B0-----:R-:W-:Y:S01]  /*0040*/  IADD3 R1, PT, PT, R1, -0x20, RZ ;  /* 0xffffffe001017810 */ /* 0x001fe20007ffe0ff */
[----:B------:R-:W0:Y:S04]  /*0050*/  LDCU.64 UR6, c[0x0][0x358] ;  /* 0x00006b00ff0677ac */ /* 0x000e280008000a00 */
[----:B------:R-:W4:Y:S01]  /*0060*/  S2UR UR4, SR_CTAID.Y ;  /* 0x00000000000479c3 */ /* 0x000f220000002600 */
[----:B------:R0:W-:Y:S04]  /*0070*/  STL.128 [R1], RZ ;  /* 0x000000ff01007387 */ /* 0x0001e80000100c00 */
[----:B------:R0:W-:Y:S01]  /*0080*/  STL.128 [R1+0x10], RZ ;  /* 0x000010ff01007387 */ /* 0x0001e20000100c00 */
[----:B---3--:R-:W-:Y:S01]  /*0090*/  UISETP.GE.AND UP0, UPT, UR5, 0x1, UPT ;  /* 0x000000010500788c */ /* 0x008fe2000bf06270 */
[----:B-1----:R-:W1:Y:S01]  /*00a0*/  I2F.U32.RP R0, R20 ;  /* 0x0000001400007306 */ /* 0x002e620000209000 */
[----:B------:R-:W-:-:S02]  /*00b0*/  IABS R9, R20 ;  /* 0x0000001400097213 */ /* 0x000fc40000000000 */
[----:B------:R-:W-:-:S05]  /*00c0*/  ISETP.NE.U32.AND P1, PT, R20, RZ, PT ;  /* 0x000000ff1400720c */ /* 0x000fca0003f25070 */
[----:B------:R-:W3:Y:S08]  /*00d0*/  I2F.RP R6, R9 ;  /* 0x0000000900067306 */ /* 0x000ef00000209400 */
[----:B-1----:R-:W1:Y:S08]  /*00e0*/  MUFU.RCP R0, R0 ;  /* 0x0000000000007308 */ /* 0x002e700000001000 */
[----:B---3--:R-:W-:Y:S01]  /*00f0*/  MUFU.RCP R6, R6 ;  /* 0x0000000600067308 */ /* 0x008fe20000001000 */
[----:B-1----:R-:W-:-:S07]  /*0100*/  IADD3 R2, PT, PT, R0, 0xffffffe, RZ ;  /* 0x0ffffffe00027810 */ /* 0x002fce0007ffe0ff */
[----:B------:R1:W3:Y:S02]  /*0110*/  F2I.FTZ.U32.TRUNC.NTZ R3, R2 ;  /* 0x0000000200037305 */ /* 0x0002e4000021f000 */
[----:B-1----:R-:W-:Y:S02]  /*0120*/  HFMA2 R2, -RZ, RZ, 0, 0 ;  /* 0x00000000ff027431 */ /* 0x002fe400000001ff */
[----:B---3--:R-:W-:-:S04]  /*0130*/  IMAD R4, R3, R20, RZ ;  /* 0x0000001403047224 */ /* 0x008fc800078e02ff */
[----:B------:R-:W-:Y:S01]  /*0140*/  IMAD.MOV R7, RZ, RZ, -R4 ;  /* 0x000000ffff077224 */ /* 0x000fe200078e0a04 */
[----:B------:R-:W-:-:S03]  /*0150*/  LOP3.LUT R4, RZ, R20, RZ, 0x33, !PT ;  /* 0x00000014ff047212 */ /* 0x000fc600078e33ff */
[----:B------:R-:W-:Y:S01]  /*0160*/  IMAD.HI.U32 R3, R3, R7, R2 ;  /* 0x0000000703037227 */ /* 0x000fe200078e0002 */
[----:B------:R-:W-:-:S05]  /*0170*/  IADD3 R2, PT, PT, R6, 0xffffffe, RZ ;  /* 0x0ffffffe06027810 */ /* 0x000fca0007ffe0ff */
[----:B--2---:R-:W-:-:S05]  /*0180*/  IMAD.HI.U32 R3, R3, R5, RZ ;  /* 0x0000000503037227 */ /* 0x004fca00078e00ff */
[----:B------:R-:W-:-:S05]  /*0190*/  IADD3 R3, PT, PT, -R3, RZ, RZ ;  /* 0x000000ff03037210 */ /* 0x000fca0007ffe1ff */
[----:B------:R-:W-:Y:S02]  /*01a0*/  IMAD R5, R20, R3, R5 ;  /* 0x0000000314057224 */ /* 0x000fe400078e0205 */
[----:B------:R1:W2:Y:S03]  /*01b0*/  F2I.FTZ.U32.TRUNC.NTZ R3, R2 ;  /* 0x0000000200037305 */ /* 0x0002a6000021f000 */
[----:B------:R-:W-:Y:S02]  /*01c0*/  ISETP.GE.U32.AND P0, PT, R5, R20, PT ;  /* 0x000000140500720c */ /* 0x000fe40003f06070 */
[----:B-1----:R-:W-:Y:S01]  /*01d0*/  MOV R2, RZ ;  /* 0x000000ff00027202 */ /* 0x002fe20000000f00 */
[----:B--2---:R-:W-:-:S10]  /*01e0*/  IMAD.MOV R0, RZ, RZ, -R3 ;  /* 0x000000ffff007224 */ /* 0x004fd400078e0a03 */
[----:B------:R-:W-:-:S05]  /*01f0*/  @P0 IMAD.IADD R5, R5, 0x1, -R20 ;  /* 0x0000000105050824 */ /* 0x000fca00078e0a14 */
[----:B------:R-:W-:-:S13]  /*0200*/  ISETP.GE.U32.AND P0, PT, R5, R20, PT ;  /* 0x000000140500720c */ /* 0x000fda0003f06070 */
[----:B------:R-:W-:-:S04]  /*0210*/  @P0 IADD3 R5, PT, PT, R5, -R20, RZ ;  /* 0x8000001405050210 */ /* 0x000fc80007ffe0ff */
[----:B------:R-:W-:Y:S01]  /*0220*/  SEL R21, R4, R5, !P1 ;  /* 0x0000000504157207 */ /* 0x000fe20004800000 */
[----:B------:R-:W-:-:S04]  /*0230*/  IMAD R5, R0, R9, RZ ;  /* 0x0000000900057224 */ /* 0x000fc800078e02ff */
[----:B----4-:R-:W-:Y:S01]  /*0240*/  IMAD R21, R20, UR4, R21 ;  /* 0x0000000414157c24 */ /* 0x010fe2000f8e0215 */
[----:B------:R-:W1:Y:S01]  /*0250*/  S2UR UR4, SR_CTAID.X ;  /* 0x00000000000479c3 */ /* 0x000e620000002500 */
[----:B------:R-:W-:-:S03]  /*0260*/  IMAD.HI.U32 R2, R3, R5, R2 ;  /* 0x0000000503027227 */ /* 0x000fc600078e0002 */
[----:B------:R-:W-:Y:S02]  /*0270*/  IABS R0, R21 ;  /* 0x0000001500007213 */ /* 0x000fe40000000000 */
[----:B------:R-:W-:-:S03]  /*0280*/  ISETP.GE.AND P1, PT, R21, RZ, PT ;  /* 0x000000ff1500720c */ /* 0x000fc60003f26270 */
[----:B------:R-:W-:-:S05]  /*0290*/  IMAD.HI.U32 R2, R2, R0, RZ ;  /* 0x0000000002027227 */ /* 0x000fca00078e00ff */
[----:B------:R-:W-:-:S05]  /*02a0*/  IADD3 R2, PT, PT, -R2, RZ, RZ ;  /* 0x000000ff02027210 */ /* 0x000fca0007ffe1ff */
[----:B------:R-:W-:Y:S02]  /*02b0*/  IMAD R0, R9, R2, R0 ;  /* 0x0000000209007224 */ /* 0x000fe400078e0200 */
[----:B------:R-:W-:-:S03]  /*02c0*/  IMAD.MOV.U32 R2, RZ, RZ, R1 ;  /* 0x000000ffff027224 */ /* 0x000fc600078e0001 */
[----:B------:R-:W-:-:S13]  /*02d0*/  ISETP.GT.U32.AND P0, PT, R9, R0, PT ;  /* 0x000000000900720c */ /* 0x000fda0003f04070 */
[----:B------:R-:W-:-:S05]  /*02e0*/  @!P0 IMAD.IADD R0, R0, 0x1, -R9 ;  /* 0x0000000100008824 */ /* 0x000fca00078e0a09 */
[----:B------:R-:W-:-:S13]  /*02f0*/  ISETP.GT.U32.AND P0, PT, R9, R0, PT ;  /* 0x000000000900720c */ /* 0x000fda0003f04070 */
[----:B------:R-:W-:Y:S02]  /*0300*/  @!P0 IADD3 R0, PT, PT, R0, -R9, RZ ;  /* 0x8000000900008210 */ /* 0x000fe40007ffe0ff */
[----:B------:R-:W-:Y:S02]  /*0310*/  ISETP.NE.AND P0, PT, R20, RZ, PT ;  /* 0x000000ff1400720c */ /* 0x000fe40003f05270 */
[----:B------:R-:W-:-:S04]  /*0320*/  @!P1 IADD3 R0, PT, PT, -R0, RZ, RZ ;  /* 0x000000ff00009210 */ /* 0x000fc80007ffe1ff */
[----:B------:R-:W-:Y:S01]  /*0330*/  SEL R3, R4, R0, !P0 ;  /* 0x0000000004037207 */ /* 0x000fe20004000000 */
[----:B-1----:R-:W-:Y:S01]  /*0340*/  IMAD R0, R20, UR4, RZ ;  /* 0x0000000414007c24 */ /* 0x002fe2000f8e02ff */
[----:B0-----:R-:W-:Y:S06]  /*0350*/  BRA.U !UP0, `(.L_x_0) ;  /* 0x00000015082c7547 */ /* 0x001fec000b800000 */
[----:B------:R-:W0:Y:S01]  /*0360*/  S2R R11, SR_CgaCtaId ;  /* 0x00000000000b7919 */ /* 0x000e220000008800 */
[----:B------:R-:W-:Y:S01]  /*0370*/  MOV R6, 0x400 ;  /* 0x0000040000067802 */ /* 0x000fe20000000f00 */
[C---:B------:R-:W-:Y:S01]  /*0380*/  IMAD R4, R20.reuse, R20, RZ ;  /* 0x0000001414047224 */ /* 0x040fe200078e02ff */
[C---:B------:R-:W-:Y:S02]  /*0390*/  IADD3 R5, PT, PT, R20.reuse, -0x1, RZ ;  /* 0xffffffff14057810 */ /* 0x040fe40007ffe0ff */
[C---:B------:R-:W-:Y:S02]  /*03a0*/  LOP3.LUT R7, R20.reuse, 0x7, RZ, 0xc0, !PT ;  /* 0x0000000714077812 */ /* 0x040fe400078ec0ff */
[C---:B------:R-:W-:Y:S02]  /*03b0*/  LOP3.LUT R8, R20.reuse, 0x3, RZ, 0xc0, !PT ;  /* 0x0000000314087812 */ /* 0x040fe400078ec0ff */
[----:B------:R-:W-:Y:S02]  /*03c0*/  LOP3.LUT R9, R20, 0x7ffffff8, RZ, 0xc0, !PT ;  /* 0x7ffffff814097812 */ /* 0x000fe400078ec0ff */
[----:B------:R-:W-:-:S02]  /*03d0*/  MOV R10, RZ ;  /* 0x000000ff000a7202 */ /* 0x000fc40000000f00 */
[----:B0-----:R-:W-:Y:S02]  /*03e0*/  LEA R11, R11, R6, 0x18 ;  /* 0x000000060b0b7211 */ /* 0x001fe400078ec0ff */
[----:B------:R-:W-:-:S03]  /*03f0*/  LOP3.LUT R6, R20, 0x1, RZ, 0xc0, !PT ;  /* 0x0000000114067812 */ /* 0x000fc600078ec0ff */
[----:B------:R-:W-:-:S07]  /*0400*/  IMAD R11, R4, 0x4, R11 ;  /* 0x00000004040b7824 */ /* 0x000fce00078e020b */
.L_x_13:
[----:B0-----:R-:W0:Y:S02]  /*0410*/  LDC R20, c[0x0][0x38c] ;  /* 0x0000e300ff147b82 */ /* 0x001e240000000800 */
[----:B0-----:R-:W-:-:S13]  /*0420*/  ISETP.GE.AND P0, PT, R20, 0x1, PT ;  /* 0x000000011400780c */ /* 0x001fda0003f06270 */
[----:B-123--:R-:W-:Y:S05]  /*0430*/  @!P0 BRA `(.L_x_1) ;  /* 0x0000000c00108947 */ /* 0x00efea0003800000 */
[----:B------:R-:W-:Y:S01]  /*0440*/  ISETP.GE.U32.AND P1, PT, R5, 0x7, PT ;  /* 0x000000070500780c */ /* 0x000fe20003f26070 */
[----:B------:R-:W-:-:S12]  /*0450*/  HFMA2 R25, -RZ, RZ, 0, 0 ;  /* 0x00000000ff197431 */ /* 0x000fd800000001ff */
[----:B------:R-:W-:Y:S05]  /*0460*/  @!P1 BRA `(.L_x_2) ;  /* 0x0000000400549947 */ /* 0x000fea0003800000 */
[----:B------:R-:W0:Y:S01]  /*0470*/  S2UR UR5, SR_CgaCtaId ;  /* 0x00000000000579c3 */ /* 0x000e220000008800 */
[----:B------:R-:W-:Y:S01]  /*0480*/  UMOV UR4, 0x400 ;  /* 0x0000040000047882 */ /* 0x000fe20000000000 */
[----:B------:R-:W-:-:S04]  /*0490*/  LOP3.LUT R9, R20, 0x7ffffff8, RZ, 0xc0, !PT ;  /* 0x7ffffff814097812 */ /* 0x000fc800078ec0ff */
[----:B------:R-:W-:Y:S02]  /*04a0*/  IADD3 R22, PT, PT, -R9, RZ, RZ ;  /* 0x000000ff09167210 */ /* 0x000fe40007ffe1ff */
[----:B------:R-:W1:Y:S01]  /*04b0*/  LDC R19, c[0x0][0x388] ;  /* 0x0000e200ff137b82 */ /* 0x000e620000000800 */
[----:B0-----:R-:W-:-:S06]  /*04c0*/  ULEA UR4, UR5, UR4, 0x18 ;  /* 0x0000000405047291 */ /* 0x001fcc000f8ec0ff */
[----:B------:R-:W-:Y:S01]  /*04d0*/  LEA R23, R3, UR4, 0x2 ;  /* 0x0000000403177c11 */ /* 0x000fe2000f8e10ff */
[----:B------:R-:W-:Y:S01]  /*04e0*/  UMOV UR4, URZ ;  /* 0x000000ff00047c82 */ /* 0x000fe20008000000 */
[----:B-1----:R-:W-:-:S04]  /*04f0*/  IMAD R13, R0, R19, R3 ;  /* 0x00000013000d7224 */ /* 0x002fc800078e0203 */
[----:B------:R-:W-:-:S07]  /*0500*/  IMAD.IADD R18, R13, 0x1, R10 ;  /* 0x000000010d127824 */ /* 0x000fce00078e020a */
.L_x_3:
[----:B0-----:R-:W0:Y:S01]  /*0510*/  LDC R25, c[0x0][0x384] ;  /* 0x0000e100ff197b82 */ /* 0x001e220000000800 */
[----:B------:R-:W-:-:S07]  /*0520*/  IADD3 R14, PT, PT, R10, UR4, RZ ;  /* 0x000000040a0e7c10 */ /* 0x000fce000fffe0ff */
[----:B------:R-:W1:Y:S08]  /*0530*/  LDC.64 R26, c[0x0][0x390] ;  /* 0x0000e400ff1a7b82 */ /* 0x000e700000000a00 */
[----:B------:R-:W2:Y:S01]  /*0540*/  LDC.64 R12, c[0x0][0x398] ;  /* 0x0000e600ff0c7b82 */ /* 0x000ea20000000a00 */
[----:B0-----:R-:W-:Y:S02]  /*0550*/  IMAD R15, R14, R25, R21 ;  /* 0x000000190e0f7224 */ /* 0x001fe400078e0215 */
[----:B-1----:R-:W-:-:S05]  /*0560*/  IMAD.WIDE R26, R18, 0x4, R26 ;  /* 0x00000004121a7825 */ /* 0x002fca00078e021a */
[----:B------:R-:W3:Y:S01]  /*0570*/  LDG.E R14, desc[UR6][R26.64] ;  /* 0x000000061a0e7981 */ /* 0x000ee2000c1e1900 */
[----:B--2---:R-:W-:-:S04]  /*0580*/  IMAD.WIDE R12, R15, 0x4, R12 ;  /* 0x000000040f0c7825 */ /* 0x004fc800078e020c */
[----:B------:R-:W-:Y:S01]  /*0590*/  IMAD.WIDE.U32 R16, R19, 0x4, R26 ;  /* 0x0000000413107825 */ /* 0x000fe200078e001a */
[----:B------:R0:W2:Y:S04]  /*05a0*/  LDG.E R15, desc[UR6][R12.64] ;  /* 0x000000060c0f7981 */ /* 0x0000a8000c1e1900 */
[----:B------:R-:W4:Y:S01]  /*05b0*/  LDG.E R24, desc[UR6][R16.64] ;  /* 0x0000000610187981 */ /* 0x000f22000c1e1900 */
[----:B------:R-:W-:Y:S01]  /*05c0*/  LEA R28, R4, R23, 0x2 ;  /* 0x00000017041c7211 */ /* 0x000fe200078e10ff */
[----:B------:R-:W-:Y:S02]  /*05d0*/  IMAD R29, R20, 0x4, R23 ;  /* 0x00000004141d7824 */ /* 0x000fe400078e0217 */
[----:B0-----:R-:W-:-:S05]  /*05e0*/  IMAD.WIDE R12, R25, 0x4, R12 ;  /* 0x00000004190c7825 */ /* 0x001fca00078e020c */
[----:B------:R0:W5:Y:S02]  /*05f0*/  LDG.E R27, desc[UR6][R12.64] ;  /* 0x000000060c1b7981 */ /* 0x000164000c1e1900 */
[----:B0-----:R-:W-:Y:S02]  /*0600*/  IMAD.WIDE R12, R25, 0x4, R12 ;  /* 0x00000004190c7825 */ /* 0x001fe400078e020c */
[----:B---3--:R-:W-:Y:S04]  /*0610*/  STS [R23], R14 ;  /* 0x0000000e17007388 */ /* 0x008fe80000000800 */
[----:B--2---:R0:W-:Y:S04]  /*0620*/  STS [R28], R15 ;  /* 0x0000000f1c007388 */ /* 0x0041e80000000800 */
[----:B----4-:R1:W-:Y:S01]  /*0630*/  STS [R29], R24 ;  /* 0x000000181d007388 */ /* 0x0103e20000000800 */
[----:B0-----:R-:W-:-:S03]  /*0640*/  IMAD.WIDE.U32 R14, R19, 0x4, R16 ;  /* 0x00000004130e7825 */ /* 0x001fc600078e0010 */
[----:B-1----:R-:W2:Y:S04]  /*0650*/  LDG.E R24, desc[UR6][R12.64] ;  /* 0x000000060c187981 */ /* 0x002ea8000c1e1900 */
[----:B------:R0:W3:Y:S01]  /*0660*/  LDG.E R26, desc[UR6][R14.64] ;  /* 0x000000060e1a7981 */ /* 0x0000e2000c1e1900 */
[----:B------:R-:W-:Y:S01]  /*0670*/  LEA R28, R20, R28, 0x2 ;  /* 0x0000001c141c7211 */ /* 0x000fe200078e10ff */
[----:B------:R-:W-:-:S04]  /*0680*/  IMAD.WIDE.U32 R16, R19, 0x4, R14 ;  /* 0x0000000413107825 */ /* 0x000fc800078e000e */
[----:B-----5:R1:W-:Y:S01]  /*0690*/  STS [R28], R27 ;  /* 0x0000001b1c007388 */ /* 0x0203e20000000800 */
[----:B0-----:R-:W-:-:S03]  /*06a0*/  IMAD R15, R20, 0x4, R28 ;  /* 0x00000004140f7824 */ /* 0x001fc600078e021c */
[----:B------:R0:W4:Y:S01]  /*06b0*/  LDG.E R14, desc[UR6][R16.64] ;  /* 0x00000006100e7981 */ /* 0x000122000c1e1900 */
[----:B-1----:R-:W-:Y:S01]  /*06c0*/  LEA R27, R20, R29, 0x2 ;  /* 0x0000001d141b7211 */ /* 0x002fe200078e10ff */
[----:B------:R-:W-:-:S04]  /*06d0*/  IMAD.WIDE R28, R25, 0x4, R12 ;  /* 0x00000004191c7825 */ /* 0x000fc800078e020c */
[----:B------:R-:W-:-:S04]  /*06e0*/  IMAD.WIDE.U32 R12, R19, 0x4, R16 ;  /* 0x00000004130c7825 */ /* 0x000fc800078e0010 */
[----:B0-----:R-:W-:Y:S01]  /*06f0*/  IMAD.WIDE R16, R25, 0x4, R28 ;  /* 0x0000000419107825 */ /* 0x001fe200078e021c */
[----:B---3--:R-:W-:Y:S04]  /*0700*/  STS [R27], R26 ;  /* 0x0000001a1b007388 */ /* 0x008fe80000000800 */
[----:B--2---:R0:W-:Y:S04]  /*0710*/  STS [R15], R24 ;  /* 0x000000180f007388 */ /* 0x0041e80000000800 */
[----:B0-----:R-:W2:Y:S04]  /*0720*/  LDG.E R24, desc[UR6][R28.64] ;  /* 0x000000061c187981 */ /* 0x001ea8000c1e1900 */
[----:B------:R0:W3:Y:S04]  /*0730*/  LDG.E R28, desc[UR6][R12.64] ;  /* 0x000000060c1c7981 */ /* 0x0000e8000c1e1900 */
[----:B------:R-:W5:Y:S01]  /*0740*/  LDG.E R29, desc[UR6][R16.64] ;  /* 0x00000006101d7981 */ /* 0x000f62000c1e1900 */
[----:B0-----:R-:W-:-:S05]  /*0750*/  IMAD.WIDE.U32 R12, R19, 0x4, R12 ;  /* 0x00000004130c7825 */ /* 0x001fca00078e000c */
[----:B------:R0:W5:Y:S01]  /*0760*/  LDG.E R26, desc[UR6][R12.64] ;  /* 0x000000060c1a7981 */ /* 0x000162000c1e1900 */
[C---:B------:R-:W-:Y:S02]  /*0770*/  LEA R27, R20.reuse, R27, 0x2 ;  /* 0x0000001b141b7211 */ /* 0x040fe400078e10ff */
[----:B------:R-:W-:-:S03]  /*0780*/  LEA R15, R20, R15, 0x2 ;  /* 0x0000000f140f7211 */ /* 0x000fc600078e10ff */
[----:B----4-:R-:W-:Y:S04]  /*0790*/  STS [R27], R14 ;  /* 0x0000000e1b007388 */ /* 0x010fe80000000800 */
[----:B--2---:R1:W-:Y:S02]  /*07a0*/  STS [R15], R24 ;  /* 0x000000180f007388 */ /* 0x0043e40000000800 */
[C---:B-1----:R-:W-:Y:S01]  /*07b0*/  IMAD R24, R20.reuse, 0x4, R27 ;  /* 0x0000000414187824 */ /* 0x042fe200078e021b */
[----:B------:R-:W-:Y:S01]  /*07c0*/  LEA R27, R20, R15, 0x2 ;  /* 0x0000000f141b7211 */ /* 0x000fe200078e10ff */
[----:B------:R-:W-:-:S03]  /*07d0*/  IMAD.WIDE.U32 R14, R19, 0x4, R12 ;  /* 0x00000004130e7825 */ /* 0x000fc600078e000c */
[----:B---3--:R1:W-:Y:S04]  /*07e0*/  STS [R24], R28 ;  /* 0x0000001c18007388 */ /* 0x0083e80000000800 */
[----:B-----5:R2:W-:Y:S01]  /*07f0*/  STS [R27], R29 ;  /* 0x0000001d1b007388 */ /* 0x0205e20000000800 */
[----:B0-----:R-:W-:Y:S01]  /*0800*/  IMAD.WIDE.U32 R12, R19, 0x4, R14 ;  /* 0x00000004130c7825 */ /* 0x001fe200078e000e */
[----:B-1----:R-:W-:-:S03]  /*0810*/  LEA R24, R20, R24, 0x2 ;  /* 0x0000001814187211 */ /* 0x002fc600078e10ff */
[C---:B--2---:R-:W-:Y:S02]  /*0820*/  IMAD.WIDE R28, R25.reuse, 0x4, R16 ;  /* 0x00000004191c7825 */ /* 0x044fe400078e0210 */
[----:B------:R0:W-:Y:S02]  /*0830*/  STS [R24], R26 ;  /* 0x0000001a18007388 */ /* 0x0001e40000000800 */
[C---:B------:R-:W-:Y:S02]  /*0840*/  IMAD.WIDE R16, R25.reuse, 0x4, R28 ;  /* 0x0000000419107825 */ /* 0x040fe400078e021c */
[----:B0-----:R-:W2:Y:S04]  /*0850*/  LDG.E R26, desc[UR6][R14.64] ;  /* 0x000000060e1a7981 */ /* 0x001ea8000c1e1900 */
[----:B------:R0:W3:Y:S04]  /*0860*/  LDG.E R15, desc[UR6][R12.64] ;  /* 0x000000060c0f7981 */ /* 0x0000e8000c1e1900 */
[----:B------:R1:W4:Y:S01]  /*0870*/  LDG.E R14, desc[UR6][R28.64] ;  /* 0x000000061c0e7981 */ /* 0x000322000c1e1900 */
[----:B0-----:R-:W-:-:S03]  /*0880*/  IMAD.WIDE R12, R25, 0x4, R16 ;  /* 0x00000004190c7825 */ /* 0x001fc600078e0210 */
[----:B------:R-:W5:Y:S04]  /*0890*/  LDG.E R16, desc[UR6][R16.64] ;  /* 0x0000000610107981 */ /* 0x000f68000c1e1900 */
[----:B------:R-:W3:Y:S01]  /*08a0*/  LDG.E R12, desc[UR6][R12.64] ;  /* 0x000000060c0c7981 */ /* 0x000ee2000c1e1900 */
[C---:B------:R-:W-:Y:S01]  /*08b0*/  IMAD R27, R20.reuse, 0x4, R27 ;  /* 0x00000004141b7824 */ /* 0x040fe200078e021b */
[----:B------:R-:W-:-:S04]  /*08c0*/  LEA R25, R20, R24, 0x2 ;  /* 0x0000001814197211 */ /* 0x000fc800078e10ff */
[C---:B------:R-:W-:Y:S01]  /*08d0*/  LEA R24, R20.reuse, R27, 0x2 ;  /* 0x0000001b14187211 */ /* 0x040fe200078e10ff */
[----:B-1----:R-:W-:-:S03]  /*08e0*/  IMAD R28, R20, 0x4, R25 ;  /* 0x00000004141c7824 */ /* 0x002fc600078e0219 */
[----:B------:R-:W-:Y:S02]  /*08f0*/  LEA R29, R20, R24, 0x2 ;  /* 0x00000018141d7211 */ /* 0x000fe400078e10ff */
[----:B------:R-:W-:-:S04]  /*0900*/  IADD3 R22, PT, PT, R22, 0x8, RZ ;  /* 0x0000000816167810 */ /* 0x000fc80007ffe0ff */
[----:B------:R-:W-:Y:S01]  /*0910*/  ISETP.NE.AND P1, PT, R22, RZ, PT ;  /* 0x000000ff1600720c */ /* 0x000fe20003f25270 */
[----:B------:R-:W-:Y:S01]  /*0920*/  UIADD3 UR4, UPT, UPT, UR4, 0x8, URZ ;  /* 0x0000000804047890 */ /* 0x000fe2000fffe0ff */
[----:B------:R-:W-:Y:S01]  /*0930*/  IMAD R18, R19, 0x8, R18 ;  /* 0x0000000813127824 */ /* 0x000fe200078e0212 */
[----:B------:R-:W-:Y:S01]  /*0940*/  LEA R23, R20, R23, 0x5 ;  /* 0x0000001714177211 */ /* 0x000fe200078e28ff */
[----:B----4-:R0:W-:Y:S04]  /*0950*/  STS [R27], R14 ;  /* 0x0000000e1b007388 */ /* 0x0101e80000000800 */
[----:B--2---:R0:W-:Y:S04]  /*0960*/  STS [R25], R26 ;  /* 0x0000001a19007388 */ /* 0x0041e80000000800 */
[----:B-----5:R0:W-:Y:S04]  /*0970*/  STS [R24], R16 ;  /* 0x0000001018007388 */ /* 0x0201e80000000800 */
[----:B---3--:R0:W-:Y:S04]  /*0980*/  STS [R28], R15 ;  /* 0x0000000f1c007388 */ /* 0x0081e80000000800 */
[----:B------:R0:W-:Y:S01]  /*0990*/  STS [R29], R12 ;  /* 0x0000000c1d007388 */ /* 0x0001e20000000800 */
[----:B------:R-:W-:Y:S05]  /*09a0*/  @P1 BRA `(.L_x_3) ;  /* 0xfffffff800d81947 */ /* 0x000fea000383ffff */
[----:B0-----:R-:W-:-:S07]  /*09b0*/  MOV R25, R9 ;  /* 0x0000000900197202 */ /* 0x001fce0000000f00 */
.L_x_2:
[----:B------:R-:W-:-:S13]  /*09c0*/  ISETP.NE.AND P1, PT, R7, RZ, PT ;  /* 0x000000ff0700720c */ /* 0x000fda0003f25270 */
[----:B------:R-:W-:Y:S05]  /*09d0*/  @!P1 BRA `(.L_x_1) ;  /* 0x0000000400a89947 */ /* 0x000fea0003800000 */
[----:B------:R-:W-:Y:S02]  /*09e0*/  IADD3 R12, PT, PT, R7, -0x1, RZ ;  /* 0xffffffff070c7810 */ /* 0x000fe40007ffe0ff */
[----:B------:R-:W-:Y:S02]  /*09f0*/  ISETP.NE.AND P2, PT, R8, RZ, PT ;  /* 0x000000ff0800720c */ /* 0x000fe40003f45270 */
[----:B------:R-:W-:-:S13]  /*0a00*/  ISETP.GE.U32.AND P1, PT, R12, 0x3, PT ;  /* 0x000000030c00780c */ /* 0x000fda0003f26070 */
[----:B------:R-:W-:Y:S05]  /*0a10*/  @!P1 BRA `(.L_x_4) ;  /* 0x0000000000b89947 */ /* 0x000fea0003800000 */
[----:B------:R-:W0:Y:S01]  /*0a20*/  LDC R15, c[0x0][0x388] ;  /* 0x0000e200ff0f7b82 */ /* 0x000e220000000800 */
[----:B------:R-:W-:Y:S01]  /*0a30*/  IADD3 R13, PT, PT, R3, R10, RZ ;  /* 0x0000000a030d7210 */ /* 0x000fe20007ffe0ff */
[----:B------:R-:W-:-:S06]  /*0a40*/  IMAD.IADD R12, R0, 0x1, R25 ;  /* 0x00000001000c7824 */ /* 0x000fcc00078e0219 */
[----:B------:R-:W1:Y:S08]  /*0a50*/  LDC.64 R16, c[0x0][0x390] ;  /* 0x0000e400ff107b82 */ /* 0x000e700000000a00 */
[----:B------:R-:W2:Y:S01]  /*0a60*/  LDC.64 R26, c[0x0][0x398] ;  /* 0x0000e600ff1a7b82 */ /* 0x000ea20000000a00 */
[----:B0-----:R-:W-:-:S04]  /*0a70*/  IMAD R13, R12, R15, R13 ;  /* 0x0000000f0c0d7224 */ /* 0x001fc800078e020d */
[----:B-1----:R-:W-:-:S03]  /*0a80*/  IMAD.WIDE R16, R13, 0x4, R16 ;  /* 0x000000040d107825 */ /* 0x002fc600078e0210 */
[----:B------:R-:W0:Y:S02]  /*0a90*/  LDC R13, c[0x0][0x384] ;  /* 0x0000e100ff0d7b82 */ /* 0x000e240000000800 */
[----:B------:R1:W3:Y:S01]  /*0aa0*/  LDG.E R12, desc[UR6][R16.64] ;  /* 0x00000006100c7981 */ /* 0x0002e2000c1e1900 */
[C---:B------:R-:W-:Y:S01]  /*0ab0*/  IADD3 R14, PT, PT, R25.reuse, R10, RZ ;  /* 0x0000000a190e7210 */ /* 0x040fe20007ffe0ff */
[----:B------:R-:W-:Y:S01]  /*0ac0*/  UMOV UR4, 0x400 ;  /* 0x0000040000047882 */ /* 0x000fe20000000000 */
[----:B------:R-:W-:-:S03]  /*0ad0*/  IMAD R24, R25, R20, R3 ;  /* 0x0000001419187224 */ /* 0x000fc600078e0203 */
[----:B------:R-:W4:Y:S01]  /*0ae0*/  S2UR UR5, SR_CgaCtaId ;  /* 0x00000000000579c3 */ /* 0x000f220000008800 */
[----:B0-----:R-:W-:-:S04]  /*0af0*/  IMAD R19, R14, R13, R21 ;  /* 0x0000000d0e137224 */ /* 0x001fc800078e0215 */
[----:B--2---:R-:W-:-:S04]  /*0b00*/  IMAD.WIDE R26, R19, 0x4, R26 ;  /* 0x00000004131a7825 */ /* 0x004fc800078e021a */
[----:B------:R-:W-:Y:S01]  /*0b10*/  IMAD.WIDE.U32 R18, R15, 0x4, R16 ;  /* 0x000000040f127825 */ /* 0x000fe200078e0010 */
[----:B----4-:R-:W-:-:S03]  /*0b20*/  ULEA UR4, UR5, UR4, 0x18 ;  /* 0x0000000405047291 */ /* 0x010fc6000f8ec0ff */
[C---:B------:R-:W-:Y:S02]  /*0b30*/  IMAD.WIDE R22, R13.reuse, 0x4, R26 ;  /* 0x000000040d167825 */ /* 0x040fe400078e021a */
[----:B------:R-:W2:Y:S01]  /*0b40*/  LDG.E R26, desc[UR6][R26.64] ;  /* 0x000000061a1a7981 */ /* 0x000ea2000c1e1900 */
[----:B------:R-:W-:Y:S01]  /*0b50*/  LEA R29, R24, UR4, 0x2 ;  /* 0x00000004181d7c11 */ /* 0x000fe2000f8e10ff */
[----:B-1----:R-:W-:Y:S02]  /*0b60*/  IMAD.WIDE R16, R13, 0x4, R22 ;  /* 0x000000040d107825 */ /* 0x002fe400078e0216 */
[----:B------:R-:W4:Y:S04]  /*0b70*/  LDG.E R28, desc[UR6][R22.64] ;  /* 0x00000006161c7981 */ /* 0x000f28000c1e1900 */
[----:B------:R0:W5:Y:S02]  /*0b80*/  LDG.E R27, desc[UR6][R18.64] ;  /* 0x00000006121b7981 */ /* 0x000164000c1e1900 */
[----:B0-----:R-:W-:-:S05]  /*0b90*/  IMAD.WIDE.U32 R18, R15, 0x4, R18 ;  /* 0x000000040f127825 */ /* 0x001fca00078e0012 */
[----:B------:R-:W4:Y:S01]  /*0ba0*/  LDG.E R22, desc[UR6][R18.64] ;  /* 0x0000000612167981 */ /* 0x000f22000c1e1900 */
[----:B------:R-:W-:-:S06]  /*0bb0*/  IMAD.WIDE.U32 R14, R15, 0x4, R18 ;  /* 0x000000040f0e7825 */ /* 0x000fcc00078e0012 */
[----:B------:R0:W4:Y:S04]  /*0bc0*/  LDG.E R14, desc[UR6][R14.64] ;  /* 0x000000060e0e7981 */ /* 0x000128000c1e1900 */
[----:B---3--:R1:W-:Y:S02]  /*0bd0*/  STS [R29], R12 ;  /* 0x0000000c1d007388 */ /* 0x0083e40000000800 */
[----:B-1----:R-:W-:Y:S02]  /*0be0*/  IMAD.WIDE R12, R13, 0x4, R16 ;  /* 0x000000040d0c7825 */ /* 0x002fe400078e0210 */
[----:B------:R1:W3:Y:S04]  /*0bf0*/  LDG.E R16, desc[UR6][R16.64] ;  /* 0x0000000610107981 */ /* 0x0002e8000c1e1900 */
[----:B------:R-:W3:Y:S01]  /*0c00*/  LDG.E R13, desc[UR6][R12.64] ;  /* 0x000000060c0d7981 */ /* 0x000ee2000c1e1900 */
[----:B------:R-:W-:Y:S01]  /*0c10*/  LEA R24, R24, R11, 0x2 ;  /* 0x0000000b18187211 */ /* 0x000fe200078e10ff */
[----:B0-----:R-:W-:-:S03]  /*0c20*/  IMAD R15, R20, 0x4, R29 ;  /* 0x00000004140f7824 */ /* 0x001fc600078e021d */
[C---:B------:R-:W-:Y:S02]  /*0c30*/  LEA R23, R20.reuse, R24, 0x2 ;  /* 0x0000001814177211 */ /* 0x040fe400078e10ff */
[C---:B------:R-:W-:Y:S02]  /*0c40*/  LEA R19, R20.reuse, R15, 0x2 ;  /* 0x0000000f14137211 */ /* 0x040fe400078e10ff */
[----:B------:R-:W-:-:S03]  /*0c50*/  LEA R29, R20, R23, 0x2 ;  /* 0x00000017141d7211 */ /* 0x000fc600078e10ff */
[C---:B------:R-:W-:Y:S01]  /*0c60*/  IMAD R18, R20.reuse, 0x4, R19 ;  /* 0x0000000414127824 */ /* 0x040fe200078e0213 */
[----:B-1----:R-:W-:Y:S01]  /*0c70*/  LEA R17, R20, R29, 0x2 ;  /* 0x0000001d14117211 */ /* 0x002fe200078e10ff */
[----:B--2---:R0:W-:Y:S04]  /*0c80*/  STS [R24], R26 ;  /* 0x0000001a18007388 */ /* 0x0041e80000000800 */
[----:B-----5:R0:W-:Y:S04]  /*0c90*/  STS [R15], R27 ;  /* 0x0000001b0f007388 */ /* 0x0201e80000000800 */
[----:B----4-:R0:W-:Y:S04]  /*0ca0*/  STS [R23], R28 ;  /* 0x0000001c17007388 */ /* 0x0101e80000000800 */
[----:B------:R0:W-:Y:S01]  /*0cb0*/  STS [R19], R22 ;  /* 0x0000001613007388 */ /* 0x0001e20000000800 */
[----:B------:R-:W-:-:S03]  /*0cc0*/  IADD3 R25, PT, PT, R25, 0x4, RZ ;  /* 0x0000000419197810 */ /* 0x000fc60007ffe0ff */
[----:B---3--:R0:W-:Y:S04]  /*0cd0*/  STS [R29], R16 ;  /* 0x000000101d007388 */ /* 0x0081e80000000800 */
[----:B------:R0:W-:Y:S04]  /*0ce0*/  STS [R18], R14 ;  /* 0x0000000e12007388 */ /* 0x0001e80000000800 */
[----:B------:R0:W-:Y:S02]  /*0cf0*/  STS [R17], R13 ;  /* 0x0000000d11007388 */ /* 0x0001e40000000800 */
.L_x_4:
[----:B------:R-:W-:Y:S05]  /*0d00*/  @!P2 BRA `(.L_x_1) ;  /* 0x0000000000dca947 */ /* 0x000fea0003800000 */
[----:B------:R-:W-:Y:S02]  /*0d10*/  ISETP.NE.AND P1, PT, R8, 0x1, PT ;  /* 0x000000010800780c */ /* 0x000fe40003f25270 */
[----:B------:R-:W-:-:S11]  /*0d20*/  ISETP.NE.AND P2, PT, R6, RZ, PT ;  /* 0x000000ff0600720c */ /* 0x000fd60003f45270 */
[----:B------:R-:W-:Y:S05]  /*0d30*/  @!P1 BRA `(.L_x_5) ;  /* 0x0000000000789947 */ /* 0x000fea0003800000 */
[----:B0-----:R-:W0:Y:S01]  /*0d40*/  LDC R15, c[0x0][0x388] ;  /* 0x0000e200ff0f7b82 */ /* 0x001e220000000800 */
[----:B------:R-:W-:Y:S01]  /*0d50*/  IADD3 R13, PT, PT, R0, R25, RZ ;  /* 0x00000019000d7210 */ /* 0x000fe20007ffe0ff */
[----:B------:R-:W-:Y:S01]  /*0d60*/  IMAD.IADD R14, R3, 0x1, R10 ;  /* 0x00000001030e7824 */ /* 0x000fe200078e020a */
[----:B------:R-:W-:-:S05]  /*0d70*/  IADD3 R22, PT, PT, R25, R10, RZ ;  /* 0x0000000a19167210 */ /* 0x000fca0007ffe0ff */
[----:B------:R-:W1:Y:S08]  /*0d80*/  LDC R12, c[0x0][0x384] ;  /* 0x0000e100ff0c7b82 */ /* 0x000e700000000800 */
[----:B------:R-:W2:Y:S08]  /*0d90*/  LDC.64 R18, c[0x0][0x390] ;  /* 0x0000e400ff127b82 */ /* 0x000eb00000000a00 */
[----:B------:R-:W3:Y:S01]  /*0da0*/  LDC.64 R16, c[0x0][0x398] ;  /* 0x0000e600ff107b82 */ /* 0x000ee20000000a00 */
[----:B0-----:R-:W-:-:S02]  /*0db0*/  IMAD R13, R13, R15, R14 ;  /* 0x0000000f0d0d7224 */ /* 0x001fc400078e020e */
[----:B-1----:R-:W-:Y:S02]  /*0dc0*/  IMAD R23, R22, R12, R21 ;  /* 0x0000000c16177224 */ /* 0x002fe400078e0215 */
[----:B--2---:R-:W-:-:S04]  /*0dd0*/  IMAD.WIDE R18, R13, 0x4, R18 ;  /* 0x000000040d127825 */ /* 0x004fc800078e0212 */
[----:B------:R-:W-:Y:S02]  /*0de0*/  IMAD.WIDE.U32 R14, R15, 0x4, R18 ;  /* 0x000000040f0e7825 */ /* 0x000fe400078e0012 */
[----:B------:R0:W2:Y:S02]  /*0df0*/  LDG.E R18, desc[UR6][R18.64] ;  /* 0x0000000612127981 */ /* 0x0000a4000c1e1900 */
[----:B---3--:R-:W-:Y:S02]  /*0e00*/  IMAD.WIDE R16, R23, 0x4, R16 ;  /* 0x0000000417107825 */ /* 0x008fe400078e0210 */
[----:B------:R-:W3:Y:S02]  /*0e10*/  LDG.E R14, desc[UR6][R14.64] ;  /* 0x000000060e0e7981 */ /* 0x000ee4000c1e1900 */
[----:B------:R-:W-:Y:S02]  /*0e20*/  IMAD.WIDE R12, R12, 0x4, R16 ;  /* 0x000000040c0c7825 */ /* 0x000fe400078e0210 */
[----:B------:R-:W4:Y:S04]  /*0e30*/  LDG.E R16, desc[UR6][R16.64] ;  /* 0x0000000610107981 */ /* 0x000f28000c1e1900 */
[----:B------:R-:W5:Y:S01]  /*0e40*/  LDG.E R12, desc[UR6][R12.64] ;  /* 0x000000060c0c7981 */ /* 0x000f62000c1e1900 */
[----:B------:R-:W1:Y:S01]  /*0e50*/  S2UR UR5, SR_CgaCtaId ;  /* 0x00000000000579c3 */ /* 0x000e620000008800 */
[----:B------:R-:W-:Y:S01]  /*0e60*/  UMOV UR4, 0x400 ;  /* 0x0000040000047882 */ /* 0x000fe20000000000 */
[----:B------:R-:W-:-:S05]  /*0e70*/  IMAD R22, R25, R20, R3 ;  /* 0x0000001419167224 */ /* 0x000fca00078e0203 */
[----:B------:R-:W-:-:S05]  /*0e80*/  LEA R27, R22, R11, 0x2 ;  /* 0x0000000b161b7211 */ /* 0x000fca00078e10ff */
[----:B0-----:R-:W-:Y:S01]  /*0e90*/  IMAD R19, R20, 0x4, R27 ;  /* 0x0000000414137824 */ /* 0x001fe200078e021b */
[----:B-1----:R-:W-:-:S06]  /*0ea0*/  ULEA UR4, UR5, UR4, 0x18 ;  /* 0x0000000405047291 */ /* 0x002fcc000f8ec0ff */
[----:B------:R-:W-:-:S04]  /*0eb0*/  LEA R23, R22, UR4, 0x2 ;  /* 0x0000000416177c11 */ /* 0x000fc8000f8e10ff */
[----:B------:R-:W-:Y:S02]  /*0ec0*/  LEA R29, R20, R23, 0x2 ;  /* 0x00000017141d7211 */ /* 0x000fe400078e10ff */
[----:B------:R-:W-:Y:S01]  /*0ed0*/  IADD3 R25, PT, PT, R25, 0x2, RZ ;  /* 0x0000000219197810 */ /* 0x000fe20007ffe0ff */
[----:B--2---:R1:W-:Y:S04]  /*0ee0*/  STS [R23], R18 ;  /* 0x0000001217007388 */ /* 0x0043e80000000800 */
[----:B----4-:R1:W-:Y:S04]  /*0ef0*/  STS [R27], R16 ;  /* 0x000000101b007388 */ /* 0x0103e80000000800 */
[----:B---3--:R1:W-:Y:S04]  /*0f00*/  STS [R29], R14 ;  /* 0x0000000e1d007388 */ /* 0x0083e80000000800 */
[----:B-----5:R1:W-:Y:S02]  /*0f10*/  STS [R19], R12 ;  /* 0x0000000c13007388 */ /* 0x0203e40000000800 */
.L_x_5:
[----:B------:R-:W-:Y:S05]  /*0f20*/  @!P2 BRA `(.L_x_1) ;  /* 0x000000000054a947 */ /* 0x000fea0003800000 */
[----:B01----:R-:W0:Y:S01]  /*0f30*/  LDC.64 R14, c[0x0][0x390] ;  /* 0x0000e400ff0e7b82 */ /* 0x003e220000000a00 */
[----:B------:R-:W1:Y:S01]  /*0f40*/  LDCU UR4, c[0x0][0x388] ;  /* 0x00007100ff0477ac */ /* 0x000e620008000800 */
[----:B------:R-:W-:Y:S01]  /*0f50*/  IADD3 R16, PT, PT, R0, R25, RZ ;  /* 0x0000001900107210 */ /* 0x000fe20007ffe0ff */
[----:B------:R-:W-:Y:S01]  /*0f60*/  IMAD.IADD R18, R25, 0x1, R10 ;  /* 0x0000000119127824 */ /* 0x000fe200078e020a */
[----:B------:R-:W-:Y:S01]  /*0f70*/  IADD3 R17, PT, PT, R3, R10, RZ ;  /* 0x0000000a03117210 */ /* 0x000fe20007ffe0ff */
[----:B------:R-:W2:Y:S03]  /*0f80*/  LDCU UR5, c[0x0][0x384] ;  /* 0x00007080ff0577ac */ /* 0x000ea60008000800 */
[----:B------:R-:W3:Y:S01]  /*0f90*/  LDC.64 R12, c[0x0][0x398] ;  /* 0x0000e600ff0c7b82 */ /* 0x000ee20000000a00 */
[----:B-1----:R-:W-:Y:S02]  /*0fa0*/  IMAD R17, R16, UR4, R17 ;  /* 0x0000000410117c24 */ /* 0x002fe4000f8e0211 */
[----:B--2---:R-:W-:-:S02]  /*0fb0*/  IMAD R19, R18, UR5, R21 ;  /* 0x0000000512137c24 */ /* 0x004fc4000f8e0215 */
[----:B0-----:R-:W-:-:S06]  /*0fc0*/  IMAD.WIDE R14, R17, 0x4, R14 ;  /* 0x00000004110e7825 */ /* 0x001fcc00078e020e */
[----:B------:R-:W2:Y:S01]  /*0fd0*/  LDG.E R14, desc[UR6][R14.64] ;  /* 0x000000060e0e7981 */ /* 0x000ea2000c1e1900 */
[----:B---3--:R-:W-:-:S06]  /*0fe0*/  IMAD.WIDE R12, R19, 0x4, R12 ;  /* 0x00000004130c7825 */ /* 0x008fcc00078e020c */
[----:B------:R-:W3:Y:S01]  /*0ff0*/  LDG.E R12, desc[UR6][R12.64] ;  /* 0x000000060c0c7981 */ /* 0x000ee2000c1e1900 */
[----:B------:R-:W0:Y:S01]  /*1000*/  S2UR UR5, SR_CgaCtaId ;  /* 0x00000000000579c3 */ /* 0x000e220000008800 */
[----:B------:R-:W-:Y:S01]  /*1010*/  UMOV UR4, 0x400 ;  /* 0x0000040000047882 */ /* 0x000fe20000000000 */
[----:B------:R-:W-:-:S05]  /*1020*/  IMAD R16, R25, R20, R3 ;  /* 0x0000001419107224 */ /* 0x000fca00078e0203 */
[----:B------:R-:W-:Y:S01]  /*1030*/  LEA R19, R16, R11, 0x2 ;  /* 0x0000000b10137211 */ /* 0x000fe200078e10ff */
[----:B0-----:R-:W-:-:S06]  /*1040*/  ULEA UR4, UR5, UR4, 0x18 ;  /* 0x0000000405047291 */ /* 0x001fcc000f8ec0ff */
[----:B------:R-:W-:-:S05]  /*1050*/  LEA R17, R16, UR4, 0x2 ;  /* 0x0000000410117c11 */ /* 0x000fca000f8e10ff */
[----:B--2---:R2:W-:Y:S04]  /*1060*/  STS [R17], R14 ;  /* 0x0000000e11007388 */ /* 0x0045e80000000800 */
[----:B---3--:R2:W-:Y:S02]  /*1070*/  STS [R19], R12 ;  /* 0x0000000c13007388 */ /* 0x0085e40000000800 */
.L_x_1:
[----:B------:R-:W-:Y:S06]  /*1080*/  BAR.SYNC.DEFER_BLOCKING 0x0 ;  /* 0x0000000000007b1d */ /* 0x000fec0000010000 */
[----:B------:R-:W-:Y:S05]  /*1090*/  @!P0 BRA `(.L_x_6) ;  /* 0x0000000400c88947 */ /* 0x000fea0003800000 */
[----:B0-----:R-:W-:-:S07]  /*10a0*/  HFMA2 R13, -RZ, RZ, 0, 0 ;  /* 0x00000000ff0d7431 */ /* 0x001fce00000001ff */
.L_x_12:
[----:B-123--:R-:W-:Y:S01]  /*10b0*/  LEA R12, R13, R2, 0x2 ;  /* 0x000000020d0c7211 */ /* 0x00efe200078e10ff */
[----:B------:R-:W0:Y:S04]  /*10c0*/  LDC R20, c[0x0][0x38c] ;  /* 0x0000e300ff147b82 */ /* 0x000e280000000800 */
[----:B------:R1:W5:Y:S01]  /*10d0*/  LDL R17, [R12] ;  /* 0x000000000c117983 */ /* 0x0003620000100800 */
[----:B------:R-:W-:Y:S01]  /*10e0*/  ISETP.GE.U32.AND P1, PT, R5, 0x7, PT ;  /* 0x000000070500780c */ /* 0x000fe20003f26070 */
[----:B------:R-:W-:Y:S01]  /*10f0*/  IMAD.MOV.U32 R15, RZ, RZ, R13 ;  /* 0x000000ffff0f7224 */ /* 0x000fe200078e000d */
[----:B------:R-:W-:Y:S02]  /*1100*/  IADD3 R13, PT, PT, R13, 0x1, RZ ;  /* 0x000000010d0d7810 */ /* 0x000fe40007ffe0ff */
[----:B------:R-:W-:-:S02]  /*1110*/  MOV R14, RZ ;  /* 0x000000ff000e7202 */ /* 0x000fc40000000f00 */
[----:B0-----:R-:W-:-:S07]  /*1120*/  ISETP.NE.AND P0, PT, R13, R20, PT ;  /* 0x000000140d00720c */ /* 0x001fce0003f05270 */
[----:B-1----:R-:W-:Y:S06]  /*1130*/  @!P1 BRA `(.L_x_7) ;  /* 0x0000000000ac9947 */ /* 0x002fec0003800000 */
[----:B------:R-:W0:Y:S01]  /*1140*/  S2UR UR5, SR_CgaCtaId ;  /* 0x00000000000579c3 */ /* 0x000e220000008800 */
[----:B------:R-:W-:Y:S02]  /*1150*/  UMOV UR4, 0x400 ;  /* 0x0000040000047882 */ /* 0x000fe40000000000 */
[----:B0-----:R-:W-:-:S03]  /*1160*/  ULEA UR5, UR5, UR4, 0x18 ;  /* 0x0000000405057291 */ /* 0x001fc6000f8ec0ff */
[----:B------:R-:W-:-:S09]  /*1170*/  UMOV UR4, URZ ;  /* 0x000000ff00047c82 */ /* 0x000fd20008000000 */
.L_x_8:
[----:B------:R-:W-:Y:S02]  /*1180*/  IMAD R14, R15, R20, UR4 ;  /* 0x000000040f0e7e24 */ /* 0x000fe4000f8e0214 */
[----:B------:R-:W-:Y:S01]  /*1190*/  IMAD R16, R20, UR4, R3 ;  /* 0x0000000414107c24 */ /* 0x000fe2000f8e0203 */
[----:B------:R-:W-:Y:S02]  /*11a0*/  UIADD3 UR4, UPT, UPT, UR4, 0x8, URZ ;  /* 0x0000000804047890 */ /* 0x000fe4000fffe0ff */
[----:B------:R-:W-:Y:S02]  /*11b0*/  LEA R14, R14, UR5, 0x2 ;  /* 0x000000050e0e7c11 */ /* 0x000fe4000f8e10ff */
[----:B------:R-:W-:Y:S02]  /*11c0*/  LEA R23, R16, R11, 0x2 ;  /* 0x0000000b10177211 */ /* 0x000fe400078e10ff */
[----:B------:R-:W-:Y:S01]  /*11d0*/  ISETP.NE.AND P1, PT, R9, UR4, PT ;  /* 0x0000000409007c0c */ /* 0x000fe2000bf25270 */
[----:B------:R-:W-:Y:S02]  /*11e0*/  LDS R22, [R14] ;  /* 0x000000000e167984 */ /* 0x000fe40000000800 */
[----:B------:R-:W-:-:S02]  /*11f0*/  IMAD R27, R20, 0x4, R23 ;  /* 0x00000004141b7824 */ /* 0x000fc400078e0217 */
[----:B------:R0:W1:Y:S03]  /*1200*/  LDS R24, [R23] ;  /* 0x0000000017187984 */ /* 0x0000660000000800 */
[C---:B------:R-:W-:Y:S01]  /*1210*/  LEA R29, R20.reuse, R27, 0x2 ;  /* 0x0000001b141d7211 */ /* 0x040fe200078e10ff */
[----:B------:R-:W-:Y:S03]  /*1220*/  LDS R16, [R14+0x4] ;  /* 0x000004000e107984 */ /* 0x000fe60000000800 */
[C---:B------:R-:W-:Y:S01]  /*1230*/  LEA R26, R20.reuse, R29, 0x2 ;  /* 0x0000001d141a7211 */ /* 0x040fe200078e10ff */
[----:B------:R-:W2:Y:S03]  /*1240*/  LDS R27, [R27] ;  /* 0x000000001b1b7984 */ /* 0x000ea60000000800 */
[----:B0-----:R-:W-:Y:S01]  /*1250*/  LEA R23, R20, R26, 0x2 ;  /* 0x0000001a14177211 */ /* 0x001fe200078e10ff */
[----:B------:R-:W-:Y:S04]  /*1260*/  LDS R18, [R14+0x8] ;  /* 0x000008000e127984 */ /* 0x000fe80000000800 */
[----:B------:R0:W3:Y:S01]  /*1270*/  LDS R19, [R29] ;  /* 0x000000001d137984 */ /* 0x0000e20000000800 */
[----:B-1---5:R-:W-:Y:S01]  /*1280*/  FFMA R25, R22, R24, R17 ;  /* 0x0000001816197223 */ /* 0x022fe20000000011 */
[----:B------:R-:W-:-:S02]  /*1290*/  IMAD R24, R20, 0x4, R23 ;  /* 0x0000000414187824 */ /* 0x000fc400078e0217 */
[----:B------:R-:W-:Y:S04]  /*12a0*/  LDS R22, [R14+0xc] ;  /* 0x00000c000e167984 */ /* 0x000fe80000000800 */
[----:B------:R1:W4:Y:S01]  /*12b0*/  LDS R17, [R26] ;  /* 0x000000001a117984 */ /* 0x0003220000000800 */
[----:B0-----:R-:W-:Y:S01]  /*12c0*/  LEA R29, R20, R24, 0x2 ;  /* 0x00000018141d7211 */ /* 0x001fe200078e10ff */
[----:B--2---:R-:W-:Y:S02]  /*12d0*/  FFMA R25, R16, R27, R25 ;  /* 0x0000001b10197223 */ /* 0x004fe40000000019 */
[----:B------:R-:W-:Y:S04]  /*12e0*/  LDS R16, [R14+0x10] ;  /* 0x000010000e107984 */ /* 0x000fe80000000800 */
[----:B------:R-:W-:Y:S01]  /*12f0*/  LDS R24, [R24] ;  /* 0x0000000018187984 */ /* 0x000fe20000000800 */
[----:B-1----:R-:W-:Y:S01]  /*1300*/  LEA R26, R20, R29, 0x2 ;  /* 0x0000001d141a7211 */ /* 0x002fe200078e10ff */
[----:B---3--:R-:W-:-:S02]  /*1310*/  FFMA R25, R18, R19, R25 ;  /* 0x0000001312197223 */ /* 0x008fc40000000019 */
[----:B------:R-:W0:Y:S04]  /*1320*/  LDS R19, [R23] ;  /* 0x0000000017137984 */ /* 0x000e280000000800 */
[----:B------:R-:W1:Y:S04]  /*1330*/  LDS R18, [R14+0x14] ;  /* 0x000014000e127984 */ /* 0x000e680000000800 */
[----:B------:R-:W-:Y:S04]  /*1340*/  LDS R27, [R14+0x18] ;  /* 0x000018000e1b7984 */ /* 0x000fe80000000800 */
[----:B------:R-:W-:Y:S01]  /*1350*/  LDS R26, [R26] ;  /* 0x000000001a1a7984 */ /* 0x000fe20000000800 */
[----:B----4-:R-:W-:-:S03]  /*1360*/  FFMA R25, R22, R17, R25 ;  /* 0x0000001116197223 */ /* 0x010fc60000000019 */
[----:B------:R-:W2:Y:S04]  /*1370*/  LDS R17, [R29] ;  /* 0x000000001d117984 */ /* 0x000ea80000000800 */
[----:B------:R-:W3:Y:S01]  /*1380*/  LDS R22, [R14+0x1c] ;  /* 0x00001c000e167984 */ /* 0x000ee20000000800 */
[----:B0-----:R-:W-:-:S04]  /*1390*/  FFMA R19, R16, R19, R25 ;  /* 0x0000001310137223 */ /* 0x001fc80000000019 */
[----:B-1----:R-:W-:-:S04]  /*13a0*/  FFMA R18, R18, R24, R19 ;  /* 0x0000001812127223 */ /* 0x002fc80000000013 */
[----:B--2---:R-:W-:-:S04]  /*13b0*/  FFMA R17, R27, R17, R18 ;  /* 0x000000111b117223 */ /* 0x004fc80000000012 */
[----:B---3--:R-:W-:Y:S01]  /*13c0*/  FFMA R17, R22, R26, R17 ;  /* 0x0000001a16117223 */ /* 0x008fe20000000011 */
[----:B------:R-:W-:Y:S06]  /*13d0*/  @P1 BRA `(.L_x_8) ;  /* 0xfffffffc00681947 */ /* 0x000fec000383ffff */
[----:B------:R-:W-:-:S07]  /*13e0*/  MOV R14, R9 ;  /* 0x00000009000e7202 */ /* 0x000fce0000000f00 */
.L_x_7:
[----:B------:R-:W-:-:S13]  /*13f0*/  ISETP.NE.AND P1, PT, R7, RZ, PT ;  /* 0x000000ff0700720c */ /* 0x000fda0003f25270 */
[----:B------:R-:W-:Y:S05]  /*1400*/  @!P1 BRA `(.L_x_9) ;  /* 0x0000000000e49947 */ /* 0x000fea0003800000 */
[----:B------:R-:W-:Y:S01]  /*1410*/  VIADD R16, R7, 0xffffffff ;  /* 0xffffffff07107836 */ /* 0x000fe20000000000 */
[----:B------:R-:W-:-:S04]  /*1420*/  ISETP.NE.AND P2, PT, R8, RZ, PT ;  /* 0x000000ff0800720c */ /* 0x000fc80003f45270 */
[----:B------:R-:W-:-:S13]  /*1430*/  ISETP.GE.U32.AND P1, PT, R16, 0x3, PT ;  /* 0x000000031000780c */ /* 0x000fda0003f26070 */
[----:B------:R-:W-:Y:S05]  /*1440*/  @!P1 BRA `(.L_x_10) ;  /* 0x00000000005c9947 */ /* 0x000fea0003800000 */
[----:B------:R-:W0:Y:S01]  /*1450*/  S2R R22, SR_CgaCtaId ;  /* 0x0000000000167919 */ /* 0x000e220000008800 */
[----:B------:R-:W-:Y:S01]  /*1460*/  MOV R19, 0x400 ;  /* 0x0000040000137802 */ /* 0x000fe20000000f00 */
[CC--:B------:R-:W-:Y:S02]  /*1470*/  IMAD R18, R14.reuse, R20.reuse, R3 ;  /* 0x000000140e127224 */ /* 0x0c0fe400078e0203 */
[----:B------:R-:W-:Y:S01]  /*1480*/  IMAD R16, R15, R20, R14 ;  /* 0x000000140f107224 */ /* 0x000fe200078e020e */
[----:B------:R-:W-:Y:S02]  /*1490*/  IADD3 R14, PT, PT, R14, 0x4, RZ ;  /* 0x000000040e0e7810 */ /* 0x000fe40007ffe0ff */
[----:B------:R-:W-:-:S04]  /*14a0*/  LEA R25, R18, R11, 0x2 ;  /* 0x0000000b12197211 */ /* 0x000fc800078e10ff */
[C---:B------:R-:W-:Y:S02]  /*14b0*/  LEA R23, R20.reuse, R25, 0x2 ;  /* 0x0000001914177211 */ /* 0x040fe400078e10ff */
[----:B------:R-:W-:Y:S03]  /*14c0*/  LDS R25, [R25] ;  /* 0x0000000019197984 */ /* 0x000fe60000000800 */
[C---:B------:R-:W-:Y:S02]  /*14d0*/  IMAD R27, R20.reuse, 0x4, R23 ;  /* 0x00000004141b7824 */ /* 0x040fe400078e0217 */
[----:B------:R-:W-:Y:S03]  /*14e0*/  LDS R23, [R23] ;  /* 0x0000000017177984 */ /* 0x000fe60000000800 */
[----:B------:R-:W-:-:S06]  /*14f0*/  LEA R28, R20, R27, 0x2 ;  /* 0x0000001b141c7211 */ /* 0x000fcc00078e10ff */
[----:B------:R-:W-:Y:S01]  /*1500*/  LDS R28, [R28] ;  /* 0x000000001c1c7984 */ /* 0x000fe20000000800 */
[----:B0-----:R-:W-:-:S04]  /*1510*/  LEA R19, R22, R19, 0x18 ;  /* 0x0000001316137211 */ /* 0x001fc800078ec0ff */
[----:B------:R-:W-:Y:S02]  /*1520*/  LEA R26, R16, R19, 0x2 ;  /* 0x00000013101a7211 */ /* 0x000fe400078e10ff */
[----:B------:R-:W-:Y:S04]  /*1530*/  LDS R16, [R27] ;  /* 0x000000001b107984 */ /* 0x000fe80000000800 */
[----:B------:R-:W0:Y:S04]  /*1540*/  LDS R24, [R26] ;  /* 0x000000001a187984 */ /* 0x000e280000000800 */
[----:B------:R-:W1:Y:S04]  /*1550*/  LDS R22, [R26+0x4] ;  /* 0x000004001a167984 */ /* 0x000e680000000800 */
[----:B------:R-:W2:Y:S04]  /*1560*/  LDS R19, [R26+0x8] ;  /* 0x000008001a137984 */ /* 0x000ea80000000800 */
[----:B------:R-:W3:Y:S01]  /*1570*/  LDS R18, [R26+0xc] ;  /* 0x00000c001a127984 */ /* 0x000ee20000000800 */
[----:B0----5:R-:W-:-:S04]  /*1580*/  FFMA R17, R24, R25, R17 ;  /* 0x0000001918117223 */ /* 0x021fc80000000011 */
[----:B-1----:R-:W-:-:S04]  /*1590*/  FFMA R22, R22, R23, R17 ;  /* 0x0000001716167223 */ /* 0x002fc80000000011 */
[----:B--2---:R-:W-:-:S04]  /*15a0*/  FFMA R19, R19, R16, R22 ;  /* 0x0000001013137223 */ /* 0x004fc80000000016 */
[----:B---3--:R-:W-:-:S07]  /*15b0*/  FFMA R17, R18, R28, R19 ;  /* 0x0000001c12117223 */ /* 0x008fce0000000013 */
.L_x_10:
[----:B------:R-:W-:Y:S05]  /*15c0*/  @!P2 BRA `(.L_x_9) ;  /* 0x000000000074a947 */ /* 0x000fea0003800000 */
[----:B------:R-:W-:Y:S02]  /*15d0*/  ISETP.NE.AND P1, PT, R8, 0x1, PT ;  /* 0x000000010800780c */ /* 0x000fe40003f25270 */
[----:B------:R-:W-:-:S11]  /*15e0*/  ISETP.NE.AND P2, PT, R6, RZ, PT ;  /* 0x000000ff0600720c */ /* 0x000fd60003f45270 */
[----:B------:R-:W-:Y:S05]  /*15f0*/  @!P1 BRA `(.L_x_11) ;  /* 0x00000000003c9947 */ /* 0x000fea0003800000 */
[----:B------:R-:W0:Y:S01]  /*1600*/  S2R R19, SR_CgaCtaId ;  /* 0x0000000000137919 */ /* 0x000e220000008800 */
[----:B------:R-:W-:Y:S01]  /*1610*/  MOV R18, 0x400 ;  /* 0x0000040000127802 */ /* 0x000fe20000000f00 */
[CC--:B------:R-:W-:Y:S02]  /*1620*/  IMAD R22, R14.reuse, R20.reuse, R3 ;  /* 0x000000140e167224 */ /* 0x0c0fe400078e0203 */
[----:B------:R-:W-:Y:S01]  /*1630*/  IMAD R16, R15, R20, R14 ;  /* 0x000000140f107224 */ /* 0x000fe200078e020e */
[----:B------:R-:W-:Y:S02]  /*1640*/  IADD3 R14, PT, PT, R14, 0x2, RZ ;  /* 0x000000020e0e7810 */ /* 0x000fe40007ffe0ff */
[----:B------:R-:W-:-:S04]  /*1650*/  LEA R23, R22, R11, 0x2 ;  /* 0x0000000b16177211 */ /* 0x000fc800078e10ff */
[----:B------:R-:W-:-:S06]  /*1660*/  LEA R24, R20, R23, 0x2 ;  /* 0x0000001714187211 */ /* 0x000fcc00078e10ff */
[----:B------:R-:W-:Y:S01]  /*1670*/  LDS R24, [R24] ;  /* 0x0000000018187984 */ /* 0x000fe20000000800 */
[----:B0-----:R-:W-:-:S05]  /*1680*/  LEA R19, R19, R18, 0x18 ;  /* 0x0000001213137211 */ /* 0x001fca00078ec0ff */
[----:B------:R-:W-:Y:S02]  /*1690*/  IMAD R16, R16, 0x4, R19 ;  /* 0x0000000410107824 */ /* 0x000fe400078e0213 */
[----:B------:R-:W-:Y:S04]  /*16a0*/  LDS R19, [R23] ;  /* 0x0000000017137984 */ /* 0x000fe80000000800 */
[----:B------:R-:W0:Y:S04]  /*16b0*/  LDS R18, [R16] ;  /* 0x0000000010127984 */ /* 0x000e280000000800 */
[----:B------:R-:W1:Y:S01]  /*16c0*/  LDS R22, [R16+0x4] ;  /* 0x0000040010167984 */ /* 0x000e620000000800 */
[----:B0----5:R-:W-:-:S04]  /*16d0*/  FFMA R17, R18, R19, R17 ;  /* 0x0000001312117223 */ /* 0x021fc80000000011 */
[----:B-1----:R-:W-:-:S07]  /*16e0*/  FFMA R17, R22, R24, R17 ;  /* 0x0000001816117223 */ /* 0x002fce0000000011 */
.L_x_11:
[----:B------:R-:W-:Y:S05]  /*16f0*/  @!P2 BRA `(.L_x_9) ;  /* 0x000000000028a947 */ /* 0x000fea0003800000 */
[----:B------:R-:W0:Y:S01]  /*1700*/  S2R R19, SR_CgaCtaId ;  /* 0x0000000000137919 */ /* 0x000e220000008800 */
[----:B------:R-:W-:Y:S01]  /*1710*/  MOV R18, 0x400 ;  /* 0x0000040000127802 */ /* 0x000fe20000000f00 */
[-C--:B------:R-:W-:Y:S02]  /*1720*/  IMAD R16, R14, R20.reuse, R3 ;  /* 0x000000140e107224 */ /* 0x080fe400078e0203 */
[----:B------:R-:W-:-:S03]  /*1730*/  IMAD R14, R15, R20, R14 ;  /* 0x000000140f0e7224 */ /* 0x000fc600078e020e */
[----:B------:R-:W-:-:S06]  /*1740*/  LEA R16, R16, R11, 0x2 ;  /* 0x0000000b10107211 */ /* 0x000fcc00078e10ff */
[----:B------:R-:W-:Y:S01]  /*1750*/  LDS R16, [R16] ;  /* 0x0000000010107984 */ /* 0x000fe20000000800 */
[----:B0-----:R-:W-:-:S05]  /*1760*/  LEA R19, R19, R18, 0x18 ;  /* 0x0000001213137211 */ /* 0x001fca00078ec0ff */
[----:B------:R-:W-:-:S06]  /*1770*/  IMAD R14, R14, 0x4, R19 ;  /* 0x000000040e0e7824 */ /* 0x000fcc00078e0213 */
[----:B------:R-:W0:Y:S02]  /*1780*/  LDS R14, [R14] ;  /* 0x000000000e0e7984 */ /* 0x000e240000000800 */
[----:B0----5:R-:W-:-:S07]  /*1790*/  FFMA R17, R14, R16, R17 ;  /* 0x000000100e117223 */ /* 0x021fce0000000011 */
.L_x_9:
[----:B-----5:R3:W-:Y:S01]  /*17a0*/  STL [R12], R17 ;  /* 0x000000110c007387 */ /* 0x0207e20000100800 */
[----:B------:R-:W-:Y:S05]  /*17b0*/  @P0 BRA `(.L_x_12) ;  /* 0xfffffff8003c0947 */ /* 0x000fea000383ffff */
.L_x_6:
[----:B------:R-:W4:Y:S01]  /*17c0*/  LDCU UR4, c[0x0][0x388] ;  /* 0x00007100ff0477ac */ /* 0x000f220008000800 */
[----:B------:R-:W-:Y:S01]  /*17d0*/  IADD3 R10, PT, PT, R10, R20, RZ ;  /* 0x000000140a0a7210 */ /* 0x000fe20007ffe0ff */
[----:B------:R-:W-:Y:S03]  /*17e0*/  BAR.SYNC.DEFER_BLOCKING 0x0 ;  /* 0x0000000000007b1d */ /* 0x000fe60000010000 */
[----:B----4-:R-:W-:-:S13]  /*17f0*/  ISETP.GE.AND P0, PT, R10, UR4, PT ;  /* 0x000000040a007c0c */ /* 0x010fda000bf06270 */
[----:B------:R-:W-:Y:S05]  /*1800*/  @!P0 BRA `(.L_x_13) ;  /* 0xffffffec00008947 */ /* 0x000fea000383ffff */
.L_x_0:
[----:B------:R-:W-:-:S13]  /*1810*/  ISETP.GE.AND P0, PT, R20, 0x1, PT ;  /* 0x000000011400780c */ /* 0x000fda0003f06270 */
[----:B------:R-:W-:Y:S05]  /*1820*/  @!P0 EXIT ;  /* 0x000000000000894d */ /* 0x000fea0003800000 */
[C---:B------:R-:W-:Y:S01]  /*1830*/  IADD3 R4, PT, PT, R20.reuse, -0x1, RZ ;  /* 0xffffffff14047810 */ /* 0x040fe20007ffe0ff */
[----:B01----:R-:W-:Y:S01]  /*1840*/  HFMA2 R27, -RZ, RZ, 0, 0 ;  /* 0x00000000ff1b7431 */ /* 0x003fe200000001ff */
[----:B------:R-:W-:Y:S02]  /*1850*/  LOP3.LUT R3, R20, 0xf, RZ, 0xc0, !PT ;  /* 0x0000000f14037812 */ /* 0x000fe400078ec0ff */
[----:B------:R-:W-:Y:S02]  /*1860*/  ISETP.GE.U32.AND P0, PT, R4, 0xf, PT ;  /* 0x0000000f0400780c */ /* 0x000fe40003f06070 */
[----:B------:R-:W-:-:S11]  /*1870*/  ISETP.NE.AND P1, PT, R3, RZ, PT ;  /* 0x000000ff0300720c */ /* 0x000fd60003f25270 */
[----:B------:R-:W-:Y:S05]  /*1880*/  @!P0 BRA `(.L_x_14) ;  /* 0x0000000000c48947 */ /* 0x000fea0003800000 */
[----:B------:R-:W0:Y:S01]  /*1890*/  LDC R26, c[0x0][0x384] ;  /* 0x0000e100ff1a7b82 */ /* 0x000e220000000800 */
[----:B------:R-:W-:Y:S01]  /*18a0*/  LOP3.LUT R27, R20, 0x7ffffff0, RZ, 0xc0, !PT ;  /* 0x7ffffff0141b7812 */ /* 0x000fe200078ec0ff */
[----:B------:R-:W-:Y:S01]  /*18b0*/  VIADD R28, R1, 0x20 ;  /* 0x00000020011c7836 */ /* 0x000fe20000000000 */
[----:B------:R-:W-:Y:S02]  /*18c0*/  UMOV UR4, URZ ;  /* 0x000000ff00047c82 */ /* 0x000fe40008000000 */
[----:B------:R-:W-:-:S03]  /*18d0*/  IADD3 R29, PT, PT, -R27, RZ, RZ ;  /* 0x000000ff1b1d7210 */ /* 0x000fc60007ffe1ff */
[----:B------:R-:W1:Y:S04]  /*18e0*/  LDC.64 R22, c[0x0][0x3a0] ;  /* 0x0000e800ff167b82 */ /* 0x000e680000000a00 */
.L_x_15:
[----:B----4-:R-:W4:Y:S04]  /*18f0*/  LDL.128 R4, [R28+-0x20] ;  /* 0xffffe0001c047983 */ /* 0x010f280000100c00 */
[----:B------:R-:W5:Y:S04]  /*1900*/  LDL.128 R8, [R28+-0x10] ;  /* 0xfffff0001c087983 */ /* 0x000f680000100c00 */
[----:B--23--:R-:W2:Y:S04]  /*1910*/  LDL.128 R12, [R28] ;  /* 0x000000001c0c7983 */ /* 0x00cea80000100c00 */
[----:B------:R3:W2:Y:S01]  /*1920*/  LDL.128 R16, [R28+0x10] ;  /* 0x000010001c107983 */ /* 0x0006a20000100c00 */
[----:B------:R-:W-:Y:S01]  /*1930*/  IADD3 R24, PT, PT, R0, UR4, RZ ;  /* 0x0000000400187c10 */ /* 0x000fe2000fffe0ff */
[----:B------:R-:W-:Y:S01]  /*1940*/  UIADD3 UR4, UPT, UPT, UR4, 0x10, URZ ;  /* 0x0000001004047890 */ /* 0x000fe2000fffe0ff */
[----:B------:R-:W-:-:S03]  /*1950*/  IADD3 R29, PT, PT, R29, 0x10, RZ ;  /* 0x000000101d1d7810 */ /* 0x000fc60007ffe0ff */
[----:B0-----:R-:W-:Y:S01]  /*1960*/  IMAD R25, R24, R26, R21 ;  /* 0x0000001a18197224 */ /* 0x001fe200078e0215 */
[----:B------:R-:W-:Y:S01]  /*1970*/  ISETP.NE.AND P0, PT, R29, RZ, PT ;  /* 0x000000ff1d00720c */ /* 0x000fe20003f05270 */
[----:B---3--:R-:W-:Y:S02]  /*1980*/  VIADD R28, R28, 0x40 ;  /* 0x000000401c1c7836 */ /* 0x008fe40000000000 */
[----:B-1----:R-:W-:-:S05]  /*1990*/  IMAD.WIDE R24, R25, 0x4, R22 ;  /* 0x0000000419187825 */ /* 0x002fca00078e0216 */
[----:B----4-:R0:W-:Y:S02]  /*19a0*/  STG.E desc[UR6][R24.64], R4 ;  /* 0x0000000418007986 */ /* 0x0101e4000c101906 */
[----:B0-----:R-:W-:-:S05]  /*19b0*/  IMAD.WIDE R24, R26, 0x4, R24 ;  /* 0x000000041a187825 */ /* 0x001fca00078e0218 */
[----:B------:R0:W-:Y:S02]  /*19c0*/  STG.E desc[UR6][R24.64], R5 ;  /* 0x0000000518007986 */ /* 0x0001e4000c101906 */
[----:B0-----:R-:W-:-:S05]  /*19d0*/  IMAD.WIDE R4, R26, 0x4, R24 ;  /* 0x000000041a047825 */ /* 0x001fca00078e0218 */
[----:B------:R-:W-:Y:S01]  /*19e0*/  STG.E desc[UR6][R4.64], R6 ;  /* 0x0000000604007986 */ /* 0x000fe2000c101906 */
[----:B------:R-:W-:-:S05]  /*19f0*/  IMAD.WIDE R24, R26, 0x4, R4 ;  /* 0x000000041a187825 */ /* 0x000fca00078e0204 */
[----:B------:R0:W-:Y:S02]  /*1a00*/  STG.E desc[UR6][R24.64], R7 ;  /* 0x0000000718007986 */ /* 0x0001e4000c101906 */
[----:B0-----:R-:W-:-:S05]  /*1a10*/  IMAD.WIDE R6, R26, 0x4, R24 ;  /* 0x000000041a067825 */ /* 0x001fca00078e0218 */
[----:B-----5:R0:W-:Y:S02]  /*1a20*/  STG.E desc[UR6][R6.64], R8 ;  /* 0x0000000806007986 */ /* 0x0201e4000c101906 */
[----:B0-----:R-:W-:-:S05]  /*1a30*/  IMAD.WIDE R6, R26, 0x4, R6 ;  /* 0x000000041a067825 */ /* 0x001fca00078e0206 */
[----:B------:R0:W-:Y:S01]  /*1a40*/  STG.E desc[UR6][R6.64], R9 ;  /* 0x0000000906007986 */ /* 0x0001e2000c101906 */
[----:B------:R-:W-:-:S05]  /*1a50*/  IMAD.WIDE R4, R26, 0x4, R6 ;  /* 0x000000041a047825 */ /* 0x000fca00078e0206 */
[----:B------:R1:W-:Y:S01]  /*1a60*/  STG.E desc[UR6][R4.64], R10 ;  /* 0x0000000a04007986 */ /* 0x0003e2000c101906 */
[----:B0-----:R-:W-:-:S05]  /*1a70*/  IMAD.WIDE R6, R26, 0x4, R4 ;  /* 0x000000041a067825 */ /* 0x001fca00078e0204 */
[----:B------:R-:W-:Y:S01]  /*1a80*/  STG.E desc[UR6][R6.64], R11 ;  /* 0x0000000b06007986 */ /* 0x000fe2000c101906 */
[----:B------:R-:W-:-:S05]  /*1a90*/  IMAD.WIDE R24, R26, 0x4, R6 ;  /* 0x000000041a187825 */ /* 0x000fca00078e0206 */
[----:B--2---:R0:W-:Y:S01]  /*1aa0*/  STG.E desc[UR6][R24.64], R12 ;  /* 0x0000000c18007986 */ /* 0x0041e2000c101906 */
[----:B-1----:R-:W-:-:S05]  /*1ab0*/  IMAD.WIDE R4, R26, 0x4, R24 ;  /* 0x000000041a047825 */ /* 0x002fca00078e0218 */
[----:B------:R1:W-:Y:S01]  /*1ac0*/  STG.E desc[UR6][R4.64], R13 ;  /* 0x0000000d04007986 */ /* 0x0003e2000c101906 */
[----:B------:R-:W-:-:S05]  /*1ad0*/  IMAD.WIDE R8, R26, 0x4, R4 ;  /* 0x000000041a087825 */ /* 0x000fca00078e0204 */
[----:B------:R2:W-:Y:S01]  /*1ae0*/  STG.E desc[UR6][R8.64], R14 ;  /* 0x0000000e08007986 */ /* 0x0005e2000c101906 */
[----:B0-----:R-:W-:-:S05]  /*1af0*/  IMAD.WIDE R24, R26, 0x4, R8 ;  /* 0x000000041a187825 */ /* 0x001fca00078e0208 */
[----:B------:R4:W-:Y:S01]  /*1b00*/  STG.E desc[UR6][R24.64], R15 ;  /* 0x0000000f18007986 */ /* 0x0009e2000c101906 */
[----:B------:R-:W-:-:S05]  /*1b10*/  IMAD.WIDE R6, R26, 0x4, R24 ;  /* 0x000000041a067825 */ /* 0x000fca00078e0218 */
[----:B------:R4:W-:Y:S01]  /*1b20*/  STG.E desc[UR6][R6.64], R16 ;  /* 0x0000001006007986 */ /* 0x0009e2000c101906 */
[----:B-1----:R-:W-:-:S05]  /*1b30*/  IMAD.WIDE R4, R26, 0x4, R6 ;  /* 0x000000041a047825 */ /* 0x002fca00078e0206 */
[----:B------:R4:W-:Y:S01]  /*1b40*/  STG.E desc[UR6][R4.64], R17 ;  /* 0x0000001104007986 */ /* 0x0009e2000c101906 */
[----:B--2---:R-:W-:-:S05]  /*1b50*/  IMAD.WIDE R8, R26, 0x4, R4 ;  /* 0x000000041a087825 */ /* 0x004fca00078e0204 */
[----:B------:R4:W-:Y:S01]  /*1b60*/  STG.E desc[UR6][R8.64], R18 ;  /* 0x0000001208007986 */ /* 0x0009e2000c101906 */
[----:B------:R-:W-:-:S05]  /*1b70*/  IMAD.WIDE R10, R26, 0x4, R8 ;  /* 0x000000041a0a7825 */ /* 0x000fca00078e0208 */
[----:B------:R4:W-:Y:S01]  /*1b80*/  STG.E desc[UR6][R10.64], R19 ;  /* 0x000000130a007986 */ /* 0x0009e2000c101906 */
[----:B------:R-:W-:Y:S05]  /*1b90*/  @P0 BRA `(.L_x_15) ;  /* 0xfffffffc00540947 */ /* 0x000fea000383ffff */
.L_x_14:
[----:B------:R-:W-:Y:S05]  /*1ba0*/  @!P1 EXIT ;  /* 0x000000000000994d */ /* 0x000fea0003800000 */
[----:B------:R-:W-:Y:S02]  /*1bb0*/  ISETP.GE.U32.AND P0, PT, R3, 0x8, PT ;  /* 0x000000080300780c */ /* 0x000fe40003f06070 */
[----:B----4-:R-:W-:-:S04]  /*1bc0*/  LOP3.LUT R5, R20, 0x7, RZ, 0xc0, !PT ;  /* 0x0000000714057812 */ /* 0x010fc800078ec0ff */
[----:B------:R-:W-:-:S07]  /*1bd0*/  ISETP.NE.AND P1, PT, R5, RZ, PT ;  /* 0x000000ff0500720c */ /* 0x000fce0003f25270 */
[----:B------:R-:W-:Y:S06]  /*1be0*/  @!P0 BRA `(.L_x_16) ;  /* 0x0000000000788947 */ /* 0x000fec0003800000 */
[----:B--2---:R-:W-:Y:S01]  /*1bf0*/  LEA R14, R27, R2, 0x2 ;  /* 0x000000021b0e7211 */ /* 0x004fe200078e10ff */
[----:B------:R-:W0:Y:S04]  /*1c00*/  LDC R23, c[0x0][0x384] ;  /* 0x0000e100ff177b82 */ /* 0x000e280000000800 */
[----:B------:R-:W2:Y:S04]  /*1c10*/  LDL R15, [R14] ;  /* 0x000000000e0f7983 */ /* 0x000ea80000100800 */
[----:B------:R-:W4:Y:S01]  /*1c20*/  LDL R4, [R14+0x4] ;  /* 0x000004000e047983 */ /* 0x000f220000100800 */
[----:B------:R-:W1:Y:S03]  /*1c30*/  LDC.64 R18, c[0x0][0x3a0] ;  /* 0x0000e800ff127b82 */ /* 0x000e660000000a00 */
[----:B------:R-:W5:Y:S04]  /*1c40*/  LDL R3, [R14+0x8] ;  /* 0x000008000e037983 */ /* 0x000f680000100800 */
[----:B------:R-:W5:Y:S04]  /*1c50*/  LDL R28, [R14+0xc] ;  /* 0x00000c000e1c7983 */ /* 0x000f680000100800 */
[----:B------:R-:W5:Y:S04]  /*1c60*/  LDL R26, [R14+0x10] ;  /* 0x000010000e1a7983 */ /* 0x000f680000100800 */
[----:B------:R-:W5:Y:S04]  /*1c70*/  LDL R24, [R14+0x14] ;  /* 0x000014000e187983 */ /* 0x000f680000100800 */
[----:B------:R-:W5:Y:S04]  /*1c80*/  LDL R29, [R14+0x18] ;  /* 0x000018000e1d7983 */ /* 0x000f680000100800 */
[----:B------:R5:W5:Y:S01]  /*1c90*/  LDL R25, [R14+0x1c] ;  /* 0x00001c000e197983 */ /* 0x000b620000100800 */
[----:B------:R-:W-:-:S02]  /*1ca0*/  IADD3 R6, PT, PT, R0, R27, RZ ;  /* 0x0000001b00067210 */ /* 0x000fc40007ffe0ff */
[----:B------:R-:W-:-:S03]  /*1cb0*/  IADD3 R27, PT, PT, R27, 0x8, RZ ;  /* 0x000000081b1b7810 */ /* 0x000fc60007ffe0ff */
[----:B0-----:R-:W-:-:S04]  /*1cc0*/  IMAD R7, R6, R23, R21 ;  /* 0x0000001706077224 */ /* 0x001fc800078e0215 */
[----:B-1----:R-:W-:-:S04]  /*1cd0*/  IMAD.WIDE R18, R7, 0x4, R18 ;  /* 0x0000000407127825 */ /* 0x002fc800078e0212 */
[----:B------:R-:W-:-:S04]  /*1ce0*/  IMAD.WIDE R10, R23, 0x4, R18 ;  /* 0x00000004170a7825 */ /* 0x000fc800078e0212 */
[----:B---3--:R-:W-:-:S04]  /*1cf0*/  IMAD.WIDE R12, R23, 0x4, R10 ;  /* 0x00000004170c7825 */ /* 0x008fc800078e020a */
[----:B------:R-:W-:-:S04]  /*1d00*/  IMAD.WIDE R8, R23, 0x4, R12 ;  /* 0x0000000417087825 */ /* 0x000fc800078e020c */
[C---:B------:R-:W-:Y:S01]  /*1d10*/  IMAD.WIDE R6, R23.reuse, 0x4, R8 ;  /* 0x0000000417067825 */ /* 0x040fe200078e0208 */
[----:B--2---:R0:W-:Y:S04]  /*1d20*/  STG.E desc[UR6][R18.64], R15 ;  /* 0x0000000f12007986 */ /* 0x0041e8000c101906 */
[----:B----4-:R1:W-:Y:S04]  /*1d30*/  STG.E desc[UR6][R10.64], R4 ;  /* 0x000000040a007986 */ /* 0x0103e8000c101906 */
[----:B-----5:R1:W-:Y:S01]  /*1d40*/  STG.E desc[UR6][R12.64], R3 ;  /* 0x000000030c007986 */ /* 0x0203e2000c101906 */
[----:B0-----:R-:W-:-:S03]  /*1d50*/  IMAD.WIDE R14, R23, 0x4, R6 ;  /* 0x00000004170e7825 */ /* 0x001fc600078e0206 */
[----:B------:R1:W-:Y:S04]  /*1d60*/  STG.E desc[UR6][R8.64], R28 ;  /* 0x0000001c08007986 */ /* 0x0003e8000c101906 */
[----:B------:R1:W-:Y:S01]  /*1d70*/  STG.E desc[UR6][R6.64], R26 ;  /* 0x0000001a06007986 */ /* 0x0003e2000c101906 */
[----:B------:R-:W-:-:S03]  /*1d80*/  IMAD.WIDE R16, R23, 0x4, R14 ;  /* 0x0000000417107825 */ /* 0x000fc600078e020e */
[----:B------:R1:W-:Y:S01]  /*1d90*/  STG.E desc[UR6][R14.64], R24 ;  /* 0x000000180e007986 */ /* 0x0003e2000c101906 */
[----:B------:R-:W-:-:S03]  /*1da0*/  IMAD.WIDE R22, R23, 0x4, R16 ;  /* 0x0000000417167825 */ /* 0x000fc600078e0210 */
[----:B------:R1:W-:Y:S04]  /*1db0*/  STG.E desc[UR6][R16.64], R29 ;  /* 0x0000001d10007986 */ /* 0x0003e8000c101906 */
[----:B------:R1:W-:Y:S02]  /*1dc0*/  STG.E desc[UR6][R22.64], R25 ;  /* 0x0000001916007986 */ /* 0x0003e4000c101906 */
.L_x_16:
[----:B------:R-:W-:Y:S05]  /*1dd0*/  @!P1 EXIT ;  /* 0x000000000000994d */ /* 0x000fea0003800000 */
[----:B------:R-:W-:Y:S02]  /*1de0*/  ISETP.GE.U32.AND P0, PT, R5, 0x4, PT ;  /* 0x000000040500780c */ /* 0x000fe40003f06070 */
[----:B------:R-:W-:-:S04]  /*1df0*/  LOP3.LUT R20, R20, 0x3, RZ, 0xc0, !PT ;  /* 0x0000000314147812 */ /* 0x000fc800078ec0ff */
[----:B------:R-:W-:-:S07]  /*1e00*/  ISETP.NE.AND P1, PT, R20, RZ, PT ;  /* 0x000000ff1400720c */ /* 0x000fce0003f25270 */
[----:B------:R-:W-:Y:S06]  /*1e10*/  @!P0 BRA `(.L_x_17) ;  /* 0x0000000000488947 */ /* 0x000fec0003800000 */
[----:B-1----:R-:W-:Y:S01]  /*1e20*/  IMAD R3, R27, 0x4, R2 ;  /* 0x000000041b037824 */ /* 0x002fe200078e0202 */
[----:B------:R-:W0:Y:S04]  /*1e30*/  LDC R11, c[0x0][0x384] ;  /* 0x0000e100ff0b7b82 */ /* 0x000e280000000800 */
[----:B------:R-:W4:Y:S04]  /*1e40*/  LDL R13, [R3] ;  /* 0x00000000030d7983 */ /* 0x000f280000100800 */
[----:B------:R-:W5:Y:S01]  /*1e50*/  LDL R15, [R3+0x4] ;  /* 0x00000400030f7983 */ /* 0x000f620000100800 */
[----:B------:R-:W1:Y:S03]  /*1e60*/  LDC.64 R4, c[0x0][0x3a0] ;  /* 0x0000e800ff047b82 */ /* 0x000e660000000a00 */
[----:B--23--:R-:W2:Y:S04]  /*1e70*/  LDL R17, [R3+0x8] ;  /* 0x0000080003117983 */ /* 0x00cea80000100800 */
[----:B------:R-:W3:Y:S01]  /*1e80*/  LDL R19, [R3+0xc] ;  /* 0x00000c0003137983 */ /* 0x000ee20000100800 */
[----:B------:R-:W-:-:S02]  /*1e90*/  IADD3 R6, PT, PT, R0, R27, RZ ;  /* 0x0000001b00067210 */ /* 0x000fc40007ffe0ff */
[----:B------:R-:W-:-:S03]  /*1ea0*/  IADD3 R27, PT, PT, R27, 0x4, RZ ;  /* 0x000000041b1b7810 */ /* 0x000fc60007ffe0ff */
[----:B0-----:R-:W-:-:S04]  /*1eb0*/  IMAD R7, R6, R11, R21 ;  /* 0x0000000b06077224 */ /* 0x001fc800078e0215 */
[----:B-1----:R-:W-:-:S04]  /*1ec0*/  IMAD.WIDE R4, R7, 0x4, R4 ;  /* 0x0000000407047825 */ /* 0x002fc800078e0204 */
[----:B------:R-:W-:-:S04]  /*1ed0*/  IMAD.WIDE R6, R11, 0x4, R4 ;  /* 0x000000040b067825 */ /* 0x000fc800078e0204 */
[----:B------:R-:W-:-:S04]  /*1ee0*/  IMAD.WIDE R8, R11, 0x4, R6 ;  /* 0x000000040b087825 */ /* 0x000fc800078e0206 */
[----:B------:R-:W-:Y:S01]  /*1ef0*/  IMAD.WIDE R10, R11, 0x4, R8 ;  /* 0x000000040b0a7825 */ /* 0x000fe200078e0208 */
[----:B----4-:R0:W-:Y:S04]  /*1f00*/  STG.E desc[UR6][R4.64], R13 ;  /* 0x0000000d04007986 */ /* 0x0101e8000c101906 */
[----:B-----5:R0:W-:Y:S04]  /*1f10*/  STG.E desc[UR6][R6.64], R15 ;  /* 0x0000000f06007986 */ /* 0x0201e8000c101906 */
[----:B--2---:R0:W-:Y:S04]  /*1f20*/  STG.E desc[UR6][R8.64], R17 ;  /* 0x0000001108007986 */ /* 0x0041e8000c101906 */
[----:B---3--:R0:W-:Y:S02]  /*1f30*/  STG.E desc[UR6][R10.64], R19 ;  /* 0x000000130a007986 */ /* 0x0081e4000c101906 */
.L_x_17:
[----:B------:R-:W-:Y:S05]  /*1f40*/  @!P1 EXIT ;  /* 0x000000000000994d */ /* 0x000fea0003800000 */
[----:B01----:R-:W0:Y:S01]  /*1f50*/  LDC.64 R4, c[0x0][0x3a0] ;  /* 0x0000e800ff047b82 */ /* 0x003e220000000a00 */
[----:B------:R-:W-:Y:S01]  /*1f60*/  IMAD R8, R27, 0x4, R2 ;  /* 0x000000041b087824 */ /* 0x000fe200078e0202 */
[----:B------:R-:W-:Y:S01]  /*1f70*/  IADD3 R6, PT, PT, -R20, RZ, RZ ;  /* 0x000000ff14067210 */ /* 0x000fe20007ffe1ff */
[----:B------:R-:W1:Y:S06]  /*1f80*/  LDCU UR4, c[0x0][0x384] ;  /* 0x00007080ff0477ac */ /* 0x000e6c0008000800 */
.L_x_18:
[----:B----4-:R4:W5:Y:S01]  /*1f90*/  LDL R7, [R8] ;  /* 0x0000000008077983 */ /* 0x0109620000100800 */
[----:B------:R-:W-:Y:S01]  /*1fa0*/  IADD3 R6, PT, PT, R6, 0x1, RZ ;  /* 0x0000000106067810 */ /* 0x000fe20007ffe0ff */
[----:B------:R-:W-:Y:S01]  /*1fb0*/  IMAD.IADD R2, R0, 0x1, R27 ;  /* 0x0000000100027824 */ /* 0x000fe200078e021b */
[----:B------:R-:W-:Y:S02]  /*1fc0*/  IADD3 R27, PT, PT, R27, 0x1, RZ ;  /* 0x000000011b1b7810 */ /* 0x000fe40007ffe0ff */
[----:B------:R-:W-:Y:S01]  /*1fd0*/  ISETP.NE.AND P0, PT, R6, RZ, PT ;  /* 0x000000ff0600720c */ /* 0x000fe20003f05270 */
[----:B-1----:R-:W-:Y:S01]  /*1fe0*/  IMAD R3, R2, UR4, R21 ;  /* 0x0000000402037c24 */ /* 0x002fe2000f8e0215 */
[----:B----4-:R-:W-:-:S03]  /*1ff0*/  IADD3 R8, PT, PT, R8, 0x4, RZ ;  /* 0x0000000408087810 */ /* 0x010fc60007ffe0ff */
[----:B0-----:R-:W-:-:S05]  /*2000*/  IMAD.WIDE R2, R3, 0x4, R4 ;  /* 0x0000000403027825 */ /* 0x001fca00078e0204 */
[----:B-----5:R4:W-:Y:S03]  /*2010*/  STG.E desc[UR6][R2.64], R7 ;  /* 0x0000000702007986 */ /* 0x0209e6000c101906 */
[----:B------:R-:W-:Y:S05]  /*2020*/  @P0 BRA `(.L_x_18) ;  /* 0xfffffffc00d80947 */ /* 0x000fea000383ffff */
[----:B------:R-:W-:Y:S05]  /*2030*/  EXIT ;  /* 0x000000000000794d */ /* 0x000fea0003800000 */
.L_x_19:
[----:B------:R-:W-:-:S00]  /*2040*/  BRA `(.L_x_19) ;  /* 0xfffffffc00fc7947 */ /* 0x000fc0000383ffff */
[----:B------:R-:W-:-:S00]  /*2050*/  NOP ;  /* 0x0000000000007918 */ /* 0x000fc00000000000 */
        /* <DEDUP_REMOVED lines=10> */
.L_x_20:


//--------------------- .nv.shared._Z17esmm_shmem_multi2iiiiPKfS0_Pf --------------------------
	.section	.nv.shared._Z17esmm_shmem_multi2iiiiPKfS0_Pf,"aw",@nobits
	.sectionflags	@""
	.align	16
	.zero		1024


//--------------------- .nv.shared.reserved.0     --------------------------
	.section	.nv.shared.reserved.0,"aw",@nobits
	.weak		__nv_reservedSMEM_offset_0_alias
	.size		__nv_reservedSMEM_offset_0_alias, 0, 64
	.other		__nv_reservedSMEM_offset_0_alias,@"STO_CUDA_RESERVED_SHARED STV_DEFAULT"
__nv_reservedSMEM_offset_0_alias:
	.zero		0
	.zero		64


//--------------------- .nv.constant0._Z17esmm_shmem_multi2iiiiPKfS0_Pf --------------------------
	.section	.nv.constant0._Z17esmm_shmem_multi2iiiiPKfS0_Pf,"a",@progbits
	.sectionflags	@""
	.align	4
.nv.constant0._Z17esmm_shmem_multi2iiiiPKfS0_Pf:
	.zero		936


//--------------------- SYMBOLS --------------------------

	.type		.nv.reservedSmem.offset0,@object
	.size		.nv.reservedSmem.offset0,0x4
	.type		.nv.reservedSmem.cap,@object
	.size		.nv.reservedSmem.cap,0x4
